	.target	sm_100

	.elftype	@"ET_EXEC"


//--------------------- .note.nv.tkinfo           --------------------------
	.section	.note.nv.tkinfo,"",@"SHT_NOTE"
	.sectionflags	@"SHF_NOTE_NV_TKINFO"
	.tkinfo
        /*0018*/ 	.word	0x00000081
        /*0030*/ 	.string	""
        /*0030*/ 	.string	"ptxas"
        /*0030*/ 	.string	"Cuda compilation tools, release 12.9, V12.9.86"
        /*0030*/ 	.string	"Build cuda_12.9.r12.9/compiler.36037853_0"
        /*0030*/ 	.string	"-regUsageLevel 10 -arch sm_100f -m 64 "



//--------------------- .note.nv.cuver            --------------------------
	.section	.note.nv.cuver,"",@"SHT_NOTE"
	.sectionflags	@"SHF_NOTE_NV_CUVER"
        /*0018*/ 	.short	0x0001
        /*001a*/ 	.short	0x0064
        /*001c*/ 	.short	0x0001
        /*001e*/ 	.short	0x0000
        /*0020*/ 	.short	0x0001
        /*0022*/ 	.short	0x0000


//--------------------- .nv.info                  --------------------------
	.section	.nv.info,"",@"SHT_CUDA_INFO"
	.align	4


	//----- nvinfo : EIATTR_REGCOUNT
	.align		4
        /*0000*/ 	.byte	0x04, 0x2f
        /*0002*/ 	.short	(.L_15 - .L_14)
	.align		4
.L_14:
        /*0004*/ 	.word	index@(_ZN9deep_gemm24sm100_fp8_gemm_1d1d_implILN4cute4UMMA5MajorE0ELS3_0ELj0ELj4096ELj7168ELj128ELj192ELj128ELj1ELj128ELj128ELj128ELj4ELj128ELj128ELj1ELb0ELj138ELNS_8GemmTypeE0ELb0EN7cutlass10bfloat16_tENS_16EpilogueIdentityEEEvPijjj14CUtensorMap_stS9_S9_S9_S9_)
        /*0008*/ 	.word	0x0000002f


	//----- nvinfo : EIATTR_FRAME_SIZE
	.align		4
.L_15:
        /*000c*/ 	.byte	0x04, 0x11
        /*000e*/ 	.short	(.L_17 - .L_16)
	.align		4
.L_16:
        /*0010*/ 	.word	index@($__internal_3_$__cuda_sm20_div_u16)
        /*0014*/ 	.word	0x00000000


	//----- nvinfo : EIATTR_FRAME_SIZE
	.align		4
.L_17:
        /*0018*/ 	.byte	0x04, 0x11
        /*001a*/ 	.short	(.L_19 - .L_18)
	.align		4
.L_18:
        /*001c*/ 	.word	index@($__internal_2_$__cuda_sm10x_tcgen05_guardrail_trap_unallocated_columns_being_dealloced)
        /*0020*/ 	.word	0x00000000


	//----- nvinfo : EIATTR_FRAME_SIZE
	.align		4
.L_19:
        /*0024*/ 	.byte	0x04, 0x11
        /*0026*/ 	.short	(.L_21 - .L_20)
	.align		4
.L_20:
        /*0028*/ 	.word	index@($__internal_1_$__cuda_sm10x_tcgen05_guardrail_trap_phase_invalid_during_alloc)
        /*002c*/ 	.word	0x00000000


	//----- nvinfo : EIATTR_FRAME_SIZE
	.align		4
.L_21:
        /*0030*/ 	.byte	0x04, 0x11
        /*0032*/ 	.short	(.L_23 - .L_22)
	.align		4
.L_22:
        /*0034*/ 	.word	index@($__internal_0_$__cuda_sm10x_tcgen05_guardrail_trap_col_being_dealloced_not_returned_by_alloc)
        /*0038*/ 	.word	0x00000000


	//----- nvinfo : EIATTR_FRAME_SIZE
	.align		4
.L_23:
        /*003c*/ 	.byte	0x04, 0x11
        /*003e*/ 	.short	(.L_25 - .L_24)
	.align		4
.L_24:
        /*0040*/ 	.word	index@(_ZN9deep_gemm24sm100_fp8_gemm_1d1d_implILN4cute4UMMA5MajorE0ELS3_0ELj0ELj4096ELj7168ELj128ELj192ELj128ELj1ELj128ELj128ELj128ELj4ELj128ELj128ELj1ELb0ELj138ELNS_8GemmTypeE0ELb0EN7cutlass10bfloat16_tENS_16EpilogueIdentityEEEvPijjj14CUtensorMap_stS9_S9_S9_S9_)
        /*0044*/ 	.word	0x00000000


	//----- nvinfo : EIATTR_MIN_STACK_SIZE
	.align		4
.L_25:
        /*0048*/ 	.byte	0x04, 0x12
        /*004a*/ 	.short	(.L_27 - .L_26)
	.align		4
.L_26:
        /*004c*/ 	.word	index@(_ZN9deep_gemm24sm100_fp8_gemm_1d1d_implILN4cute4UMMA5MajorE0ELS3_0ELj0ELj4096ELj7168ELj128ELj192ELj128ELj1ELj128ELj128ELj128ELj4ELj128ELj128ELj1ELb0ELj138ELNS_8GemmTypeE0ELb0EN7cutlass10bfloat16_tENS_16EpilogueIdentityEEEvPijjj14CUtensorMap_stS9_S9_S9_S9_)
        /*0050*/ 	.word	0x00000000
.L_27:


//--------------------- .nv.info._ZN9deep_gemm24sm100_fp8_gemm_1d1d_implILN4cute4UMMA5MajorE0ELS3_0ELj0ELj4096ELj7168ELj128ELj192ELj128ELj1ELj128ELj128ELj128ELj4ELj128ELj128ELj1ELb0ELj138ELNS_8GemmTypeE0ELb0EN7cutlass10bfloat16_tENS_16EpilogueIdentityEEEvPijjj14CUtensorMap_stS9_S9_S9_S9_ --------------------------
	.section	.nv.info._ZN9deep_gemm24sm100_fp8_gemm_1d1d_implILN4cute4UMMA5MajorE0ELS3_0ELj0ELj4096ELj7168ELj128ELj192ELj128ELj1ELj128ELj128ELj128ELj4ELj128ELj128ELj1ELb0ELj138ELNS_8GemmTypeE0ELb0EN7cutlass10bfloat16_tENS_16EpilogueIdentityEEEvPijjj14CUtensorMap_stS9_S9_S9_S9_,"",@"SHT_CUDA_INFO"
	.sectionflags	@""
	.align	4


	//----- nvinfo : EIATTR_CUDA_API_VERSION
	.align		4
        /*0000*/ 	.byte	0x04, 0x37
        /*0002*/ 	.short	(.L_29 - .L_28)
.L_28:
        /*0004*/ 	.word	0x00000081


	//----- nvinfo : EIATTR_KPARAM_INFO
	.align		4
.L_29:
        /*0008*/ 	.byte	0x04, 0x17
        /*000a*/ 	.short	(.L_31 - .L_30)
.L_30:
        /*000c*/ 	.word	0x00000000
        /*0010*/ 	.short	0x0008
        /*0012*/ 	.short	0x0240
        /*0014*/ 	.byte	0x00, 0xf0, 0x01, 0x02


	//----- nvinfo : EIATTR_KPARAM_INFO
	.align		4
.L_31:
        /*0018*/ 	.byte	0x04, 0x17
        /*001a*/ 	.short	(.L_33 - .L_32)
.L_32:
        /*001c*/ 	.word	0x00000000
        /*0020*/ 	.short	0x0007
        /*0022*/ 	.short	0x01c0
        /*0024*/ 	.byte	0x00, 0xf0, 0x01, 0x02


	//----- nvinfo : EIATTR_KPARAM_INFO
	.align		4
.L_33:
        /*0028*/ 	.byte	0x04, 0x17
        /*002a*/ 	.short	(.L_35 - .L_34)
.L_34:
        /*002c*/ 	.word	0x00000000
        /*0030*/ 	.short	0x0006
        /*0032*/ 	.short	0x0140
        /*0034*/ 	.byte	0x00, 0xf0, 0x01, 0x02


	//----- nvinfo : EIATTR_KPARAM_INFO
	.align		4
.L_35:
        /*0038*/ 	.byte	0x04, 0x17
        /*003a*/ 	.short	(.L_37 - .L_36)
.L_36:
        /*003c*/ 	.word	0x00000000
        /*0040*/ 	.short	0x0005
        /*0042*/ 	.short	0x00c0
        /*0044*/ 	.byte	0x00, 0xf0, 0x01, 0x02


	//----- nvinfo : EIATTR_KPARAM_INFO
	.align		4
.L_37:
        /*0048*/ 	.byte	0x04, 0x17
        /*004a*/ 	.short	(.L_39 - .L_38)
.L_38:
        /*004c*/ 	.word	0x00000000
        /*0050*/ 	.short	0x0004
        /*0052*/ 	.short	0x0040
        /*0054*/ 	.byte	0x00, 0xf0, 0x01, 0x02


	//----- nvinfo : EIATTR_KPARAM_INFO
	.align		4
.L_39:
        /*0058*/ 	.byte	0x04, 0x17
        /*005a*/ 	.short	(.L_41 - .L_40)
.L_40:
        /*005c*/ 	.word	0x00000000
        /*0060*/ 	.short	0x0003
        /*0062*/ 	.short	0x0010
        /*0064*/ 	.byte	0x00, 0xf0, 0x11, 0x00


	//----- nvinfo : EIATTR_KPARAM_INFO
	.align		4
.L_41:
        /*0068*/ 	.byte	0x04, 0x17
        /*006a*/ 	.short	(.L_43 - .L_42)
.L_42:
        /*006c*/ 	.word	0x00000000
        /*0070*/ 	.short	0x0002
        /*0072*/ 	.short	0x000c
        /*0074*/ 	.byte	0x00, 0xf0, 0x11, 0x00


	//----- nvinfo : EIATTR_KPARAM_INFO
	.align		4
.L_43:
        /*0078*/ 	.byte	0x04, 0x17
        /*007a*/ 	.short	(.L_45 - .L_44)
.L_44:
        /*007c*/ 	.word	0x00000000
        /*0080*/ 	.short	0x0001
        /*0082*/ 	.short	0x0008
        /*0084*/ 	.byte	0x00, 0xf0, 0x11, 0x00


	//----- nvinfo : EIATTR_KPARAM_INFO
	.align		4
.L_45:
        /*0088*/ 	.byte	0x04, 0x17
        /*008a*/ 	.short	(.L_47 - .L_46)
.L_46:
        /*008c*/ 	.word	0x00000000
        /*0090*/ 	.short	0x0000
        /*0092*/ 	.short	0x0000
        /*0094*/ 	.byte	0x00, 0xf5, 0x21, 0x00


	//----- nvinfo : EIATTR_AT_ENTRY_FRAGMENTS
	.align		4
.L_47:
        /*0098*/ 	.byte	0x04, 0x4f
        /*009a*/ 	.short	(.L_49 - .L_48)


	//   ....[0]....
.L_48:
        /*009c*/ 	.word	0x00000004


	//----- nvinfo : EIATTR_RESERVED_SMEM_USED
	.align		4
.L_49:
        /*00a0*/ 	.byte	0x01, 0x41
	.zero		2


	//----- nvinfo : EIATTR_SPARSE_MMA_MASK
	.align		4
        /*00a4*/ 	.byte	0x03, 0x50
        /*00a6*/ 	.short	0x0000


	//----- nvinfo : EIATTR_TCGEN05_1CTA_USED
	.align		4
        /*00a8*/ 	.byte	0x01, 0x51
	.zero		2


	//----- nvinfo : EIATTR_MAXREG_COUNT
	.align		4
        /*00ac*/ 	.byte	0x03, 0x1b
        /*00ae*/ 	.short	0x00ff


	//----- nvinfo : EIATTR_NUM_BARRIERS
	.align		4
        /*00b0*/ 	.byte	0x02, 0x4c
        /*00b2*/ 	.byte	0x09
	.zero		1


	//----- nvinfo : EIATTR_INT_WARP_WIDE_INSTR_OFFSETS
	.align		4
        /*00b4*/ 	.byte	0x04, 0x31
        /*00b6*/ 	.short	(.L_51 - .L_50)


	//   ....[0]....
.L_50:
        /*00b8*/ 	.word	0x00003970


	//   ....[1]....
        /*00bc*/ 	.word	0x00003990


	//----- nvinfo : EIATTR_COOP_GROUP_MASK_REGIDS
	.align		4
.L_51:
        /*00c0*/ 	.byte	0x04, 0x29
        /*00c2*/ 	.short	(.L_53 - .L_52)


	//   ....[0]....
.L_52:
        /*00c4*/ 	.word	0xffffffff


	//   ....[1]....
        /*00c8*/ 	.word	0xffffffff


	//   ....[2]....
        /*00cc*/ 	.word	0xffffffff


	//   ....[3]....
        /*00d0*/ 	.word	0xffffffff


	//   ....[4]....
        /*00d4*/ 	.word	0xffffffff


	//   ....[5]....
        /*00d8*/ 	.word	0xffffffff


	//   ....[6]....
        /*00dc*/ 	.word	0xffffffff


	//   ....[7]....
        /*00e0*/ 	.word	0xffffffff


	//   ....[8]....
        /*00e4*/ 	.word	0xffffffff


	//   ....[9]....
        /*00e8*/ 	.word	0xffffffff


	//   ....[10]....
        /*00ec*/ 	.word	0xffffffff


	//   ....[11]....
        /*00f0*/ 	.word	0xffffffff


	//   ....[12]....
        /*00f4*/ 	.word	0xffffffff


	//   ....[13]....
        /*00f8*/ 	.word	0xffffffff


	//----- nvinfo : EIATTR_COOP_GROUP_INSTR_OFFSETS
	.align		4
.L_53:
        /*00fc*/ 	.byte	0x04, 0x28
        /*00fe*/ 	.short	(.L_55 - .L_54)


	//   ....[0]....
.L_54:
        /*0100*/ 	.word	0x00000030


	//   ....[1]....
        /*0104*/ 	.word	0x00000470


	//   ....[2]....
        /*0108*/ 	.word	0x00000730


	//   ....[3]....
        /*010c*/ 	.word	0x00000b40


	//   ....[4]....
        /*0110*/ 	.word	0x00000c10


	//   ....[5]....
        /*0114*/ 	.word	0x00000cd0


	//   ....[6]....
        /*0118*/ 	.word	0x000012c0


	//   ....[7]....
        /*011c*/ 	.word	0x000012e0


	//   ....[8]....
        /*0120*/ 	.word	0x00001300


	//   ....[9]....
        /*0124*/ 	.word	0x00001550


	//   ....[10]....
        /*0128*/ 	.word	0x00001580


	//   ....[11]....
        /*012c*/ 	.word	0x000015c0


	//   ....[12]....
        /*0130*/ 	.word	0x00003890


	//   ....[13]....
        /*0134*/ 	.word	0x00003a50


	//----- nvinfo : EIATTR_VRC_CTA_INIT_COUNT
	.align		4
.L_55:
        /*0138*/ 	.byte	0x02, 0x4a
        /*013a*/ 	.byte	0x80
	.zero		1


	//----- nvinfo : EIATTR_MBARRIER_INSTR_OFFSETS
	.align		4
        /*013c*/ 	.byte	0x04, 0x39
        /*013e*/ 	.short	(.L_57 - .L_56)


	//   ....[0]....
.L_56:
        /*0140*/ 	.word	0x00000330
        /*0144*/ 	.word	0x000000ff
        /*0148*/ 	.word	0x00031800
        /*014c*/ 	.short	0x0100
        /*014e*/ 	.byte	0x05
	.zero		1


	//   ....[1]....
        /*0150*/ 	.word	0x00000340
        /*0154*/ 	.word	0x000000ff
        /*0158*/ 	.word	0x00031820
        /*015c*/ 	.short	0x0100
        /*015e*/ 	.byte	0x05
	.zero		1


	//   ....[2]....
        /*0160*/ 	.word	0x00000350
        /*0164*/ 	.word	0x000000ff
        /*0168*/ 	.word	0x00031840
        /*016c*/ 	.short	0x0100
        /*016e*/ 	.byte	0x05
	.zero		1


	//   ....[3]....
        /*0170*/ 	.word	0x00000360
        /*0174*/ 	.word	0x000000ff
        /*0178*/ 	.word	0x00031808
        /*017c*/ 	.short	0x0100
        /*017e*/ 	.byte	0x05
	.zero		1


	//   ....[4]....
        /*0180*/ 	.word	0x00000370
        /*0184*/ 	.word	0x000000ff
        /*0188*/ 	.word	0x00031828
        /*018c*/ 	.short	0x0100
        /*018e*/ 	.byte	0x05
	.zero		1


	//   ....[5]....
        /*0190*/ 	.word	0x00000380
        /*0194*/ 	.word	0x000000ff
        /*0198*/ 	.word	0x00031848
        /*019c*/ 	.short	0x0100
        /*019e*/ 	.byte	0x05
	.zero		1


	//   ....[6]....
        /*01a0*/ 	.word	0x00000390
        /*01a4*/ 	.word	0x000000ff
        /*01a8*/ 	.word	0x00031810
        /*01ac*/ 	.short	0x0100
        /*01ae*/ 	.byte	0x05
	.zero		1


	//   ....[7]....
        /*01b0*/ 	.word	0x000003a0
        /*01b4*/ 	.word	0x000000ff
        /*01b8*/ 	.word	0x00031830
        /*01bc*/ 	.short	0x0100
        /*01be*/ 	.byte	0x05
	.zero		1


	//   ....[8]....
        /*01c0*/ 	.word	0x000003b0
        /*01c4*/ 	.word	0x000000ff
        /*01c8*/ 	.word	0x00031850
        /*01cc*/ 	.short	0x0100
        /*01ce*/ 	.byte	0x05
	.zero		1


	//   ....[9]....
        /*01d0*/ 	.word	0x000003c0
        /*01d4*/ 	.word	0x000000ff
        /*01d8*/ 	.word	0x00031818
        /*01dc*/ 	.short	0x0100
        /*01de*/ 	.byte	0x05
	.zero		1


	//   ....[10]....
        /*01e0*/ 	.word	0x000003d0
        /*01e4*/ 	.word	0x000000ff
        /*01e8*/ 	.word	0x00031838
        /*01ec*/ 	.short	0x0100
        /*01ee*/ 	.byte	0x05
	.zero		1


	//   ....[11]....
        /*01f0*/ 	.word	0x000003e0
        /*01f4*/ 	.word	0x000000ff
        /*01f8*/ 	.word	0x00031858
        /*01fc*/ 	.short	0x0100
        /*01fe*/ 	.byte	0x05
	.zero		1


	//   ....[12]....
        /*0200*/ 	.word	0x000003f0
        /*0204*/ 	.word	0x000000ff
        /*0208*/ 	.word	0x00031860
        /*020c*/ 	.short	0x0100
        /*020e*/ 	.byte	0x05
	.zero		1


	//   ....[13]....
        /*0210*/ 	.word	0x00000400
        /*0214*/ 	.word	0x000000ff
        /*0218*/ 	.word	0x00031870
        /*021c*/ 	.short	0x0100
        /*021e*/ 	.byte	0x05
	.zero		1


	//   ....[14]....
        /*0220*/ 	.word	0x00000410
        /*0224*/ 	.word	0x000000ff
        /*0228*/ 	.word	0x00031868
        /*022c*/ 	.short	0x0100
        /*022e*/ 	.byte	0x05
	.zero		1


	//   ....[15]....
        /*0230*/ 	.word	0x00000420
        /*0234*/ 	.word	0x000000ff
        /*0238*/ 	.word	0x00031878
        /*023c*/ 	.short	0x0100
        /*023e*/ 	.byte	0x05
	.zero		1


	//   ....[16]....
        /*0240*/ 	.word	0x00000a20
        /*0244*/ 	.word	0x00000002
        /*0248*/ 	.word	0x00031800
        /*024c*/ 	.short	0x010a
        /*024e*/ 	.byte	0xff
	.zero		1


	//   ....[17]....
        /*0250*/ 	.word	0x00000dc0
        /*0254*/ 	.word	0x00000002
        /*0258*/ 	.word	0x00000000
        /*025c*/ 	.short	0x0101
        /*025e*/ 	.byte	0xff
	.zero		1


	//   ....[18]....
        /*0260*/ 	.word	0x000010d0
        /*0264*/ 	.word	0x00000000
        /*0268*/ 	.word	0x00031870
        /*026c*/ 	.short	0x010a
        /*026e*/ 	.byte	0x08
	.zero		1


	//   ....[19]....
        /*0270*/ 	.word	0x00001150
        /*0274*/ 	.word	0x000000ff
        /*0278*/ 	.word	0x00031840
        /*027c*/ 	.short	0x010a
        /*027e*/ 	.byte	0x0a
	.zero		1


	//   ....[20]....
        /*0280*/ 	.word	0x00001520
        /*0284*/ 	.word	0x000000ff
        /*0288*/ 	.word	0x00031840
        /*028c*/ 	.short	0x010a
        /*028e*/ 	.byte	0x0d
	.zero		1


	//   ....[21]....
        /*0290*/ 	.word	0x00001ae0
        /*0294*/ 	.word	0x00000002
        /*0298*/ 	.word	0x00031820
        /*029c*/ 	.short	0x010a
        /*029e*/ 	.byte	0xff
	.zero		1


	//   ....[22]....
        /*02a0*/ 	.word	0x00001d80
        /*02a4*/ 	.word	0x00000002
        /*02a8*/ 	.word	0x00031828
        /*02ac*/ 	.short	0x010a
        /*02ae*/ 	.byte	0xff
	.zero		1


	//   ....[23]....
        /*02b0*/ 	.word	0x00001ee0
        /*02b4*/ 	.word	0x00000002
        /*02b8*/ 	.word	0x00031830
        /*02bc*/ 	.short	0x010a
        /*02be*/ 	.byte	0xff
	.zero		1


	//   ....[24]....
        /*02c0*/ 	.word	0x00002030
        /*02c4*/ 	.word	0x00000002
        /*02c8*/ 	.word	0x00031838
        /*02cc*/ 	.short	0x010a
        /*02ce*/ 	.byte	0xff
	.zero		1


	//   ....[25]....
        /*02d0*/ 	.word	0x000025c0
        /*02d4*/ 	.word	0x00000002
        /*02d8*/ 	.word	0x00031860
        /*02dc*/ 	.short	0x010a
        /*02de*/ 	.byte	0xff
	.zero		1


	//   ....[26]....
        /*02e0*/ 	.word	0x000036f0
        /*02e4*/ 	.word	0x00000002
        /*02e8*/ 	.word	0x00000000
        /*02ec*/ 	.short	0x0101
        /*02ee*/ 	.byte	0xff
	.zero		1


	//   ....[27]....
        /*02f0*/ 	.word	0x00003a80
        /*02f4*/ 	.word	0x00000002
        /*02f8*/ 	.word	0x00031800
        /*02fc*/ 	.short	0x010a
        /*02fe*/ 	.byte	0xff
	.zero		1


	//   ....[28]....
        /*0300*/ 	.word	0x00003b00
        /*0304*/ 	.word	0x00000000
        /*0308*/ 	.word	0x00031870
        /*030c*/ 	.short	0x010a
        /*030e*/ 	.byte	0xff
	.zero		1


	//   ....[29]....
        /*0310*/ 	.word	0x00003b70
        /*0314*/ 	.word	0x00000002
        /*0318*/ 	.word	0x00031840
        /*031c*/ 	.short	0x010a
        /*031e*/ 	.byte	0xff
	.zero		1


	//   ....[30]....
        /*0320*/ 	.word	0x00003be0
        /*0324*/ 	.word	0x00000002
        /*0328*/ 	.word	0x00031840
        /*032c*/ 	.short	0x010a
        /*032e*/ 	.byte	0xff
	.zero		1


	//   ....[31]....
        /*0330*/ 	.word	0x00003c50
        /*0334*/ 	.word	0x00000002
        /*0338*/ 	.word	0x00031820
        /*033c*/ 	.short	0x010a
        /*033e*/ 	.byte	0xff
	.zero		1


	//   ....[32]....
        /*0340*/ 	.word	0x00003cb0
        /*0344*/ 	.word	0x00000002
        /*0348*/ 	.word	0x00031828
        /*034c*/ 	.short	0x010a
        /*034e*/ 	.byte	0xff
	.zero		1


	//   ....[33]....
        /*0350*/ 	.word	0x00003d10
        /*0354*/ 	.word	0x00000002
        /*0358*/ 	.word	0x00031830
        /*035c*/ 	.short	0x010a
        /*035e*/ 	.byte	0xff
	.zero		1


	//   ....[34]....
        /*0360*/ 	.word	0x00003d80
        /*0364*/ 	.word	0x00000002
        /*0368*/ 	.word	0x00031838
        /*036c*/ 	.short	0x010a
        /*036e*/ 	.byte	0xff
	.zero		1


	//   ....[35]....
        /*0370*/ 	.word	0x00003de0
        /*0374*/ 	.word	0x00000002
        /*0378*/ 	.word	0x00031860
        /*037c*/ 	.short	0x010a
        /*037e*/ 	.byte	0xff
	.zero		1


	//----- nvinfo : EIATTR_NUM_MBARRIERS
	.align		4
.L_57:
        /*0380*/ 	.byte	0x03, 0x38
        /*0382*/ 	.short	0x0010


	//----- nvinfo : EIATTR_EXIT_INSTR_OFFSETS
	.align		4
        /*0384*/ 	.byte	0x04, 0x1c
        /*0386*/ 	.short	(.L_59 - .L_58)


	//   ....[0]....
.L_58:
        /*0388*/ 	.word	0x00000830


	//   ....[1]....
        /*038c*/ 	.word	0x00000e10


	//   ....[2]....
        /*0390*/ 	.word	0x00000ef0


	//   ....[3]....
        /*0394*/ 	.word	0x00001840


	//   ....[4]....
        /*0398*/ 	.word	0x000018b0


	//   ....[5]....
        /*039c*/ 	.word	0x000021c0


	//   ....[6]....
        /*03a0*/ 	.word	0x00002220


	//   ....[7]....
        /*03a4*/ 	.word	0x00003870


	//   ....[8]....
        /*03a8*/ 	.word	0x00003a60


	//----- nvinfo : EIATTR_MAX_THREADS
	.align		4
.L_59:
        /*03ac*/ 	.byte	0x04, 0x05
        /*03ae*/ 	.short	(.L_61 - .L_60)
.L_60:
        /*03b0*/ 	.word	0x00000100
        /*03b4*/ 	.word	0x00000001
        /*03b8*/ 	.word	0x00000001


	//----- nvinfo : EIATTR_CRS_STACK_SIZE
	.align		4
.L_61:
        /*03bc*/ 	.byte	0x04, 0x1e
        /*03be*/ 	.short	(.L_63 - .L_62)
.L_62:
        /*03c0*/ 	.word	0x00000000


	//----- nvinfo : EIATTR_CBANK_PARAM_SIZE
	.align		4
.L_63:
        /*03c4*/ 	.byte	0x03, 0x19
        /*03c6*/ 	.short	0x02c0


	//----- nvinfo : EIATTR_PARAM_CBANK
	.align		4
        /*03c8*/ 	.byte	0x04, 0x0a
        /*03ca*/ 	.short	(.L_65 - .L_64)
	.align		4
.L_64:
        /*03cc*/ 	.word	index@(.nv.constant0._ZN9deep_gemm24sm100_fp8_gemm_1d1d_implILN4cute4UMMA5MajorE0ELS3_0ELj0ELj4096ELj7168ELj128ELj192ELj128ELj1ELj128ELj128ELj128ELj4ELj128ELj128ELj1ELb0ELj138ELNS_8GemmTypeE0ELb0EN7cutlass10bfloat16_tENS_16EpilogueIdentityEEEvPijjj14CUtensorMap_stS9_S9_S9_S9_)
        /*03d0*/ 	.short	0x0380
        /*03d2*/ 	.short	0x02c0


	//----- nvinfo : EIATTR_SW_WAR
	.align		4
.L_65:
        /*03d4*/ 	.byte	0x04, 0x36
        /*03d6*/ 	.short	(.L_67 - .L_66)
.L_66:
        /*03d8*/ 	.word	0x00000008
.L_67:


//--------------------- .nv.compat                --------------------------
	.section	.nv.compat,"",@"SHT_CUDA_COMPAT_INFO"
	.align	4
        /*0000*/ 	.byte	0x02, 0x02, 0x02, 0x00, 0x02, 0x05, 0x05, 0x00, 0x02, 0x03, 0x01, 0x00, 0x02, 0x06, 0x01, 0x00


//--------------------- .nv.callgraph             --------------------------
	.section	.nv.callgraph,"",@"SHT_CUDA_CALLGRAPH"
	.align	4
	.sectionentsize	8
	.align		4
        /*0000*/ 	.word	0x00000000
	.align		4
        /*0004*/ 	.word	0xffffffff
	.align		4
        /*0008*/ 	.word	0x00000000
	.align		4
        /*000c*/ 	.word	0xfffffffe
	.align		4
        /*0010*/ 	.word	0x00000000
	.align		4
        /*0014*/ 	.word	0xfffffffd
	.align		4
        /*0018*/ 	.word	0x00000000
	.align		4
        /*001c*/ 	.word	0xfffffffc


//--------------------- .nv.constant4             --------------------------
	.section	.nv.constant4,"a",@progbits
	.align	8
	.align		8
.nv.constant4:
        /*0000*/ 	.dword	_ZN47_INTERNAL_ab4b3c1e_9_kernel_cu_6e8979bd_28952374cuda3std3__45__cpo5beginE
	.align		8
        /*0008*/ 	.dword	_ZN47_INTERNAL_ab4b3c1e_9_kernel_cu_6e8979bd_28952374cuda3std3__45__cpo3endE
	.align		8
        /*0010*/ 	.dword	_ZN47_INTERNAL_ab4b3c1e_9_kernel_cu_6e8979bd_28952374cuda3std3__45__cpo6cbeginE
	.align		8
        /*0018*/ 	.dword	_ZN47_INTERNAL_ab4b3c1e_9_kernel_cu_6e8979bd_28952374cuda3std3__45__cpo4cendE
	.align		8
        /*0020*/ 	.dword	_ZN47_INTERNAL_ab4b3c1e_9_kernel_cu_6e8979bd_28952374cuda3std3__449_GLOBAL__N__ab4b3c1e_9_kernel_cu_6e8979bd_28952376ignoreE
	.align		8
        /*0028*/ 	.dword	_ZN47_INTERNAL_ab4b3c1e_9_kernel_cu_6e8979bd_28952374cuda3std3__419piecewise_constructE
	.align		8
        /*0030*/ 	.dword	_ZN47_INTERNAL_ab4b3c1e_9_kernel_cu_6e8979bd_28952374cuda3std3__48in_placeE
	.align		8
        /*0038*/ 	.dword	_ZN47_INTERNAL_ab4b3c1e_9_kernel_cu_6e8979bd_28952374cuda3std6ranges3__45__cpo4swapE
	.align		8
        /*0040*/ 	.dword	_ZN47_INTERNAL_ab4b3c1e_9_kernel_cu_6e8979bd_28952374cuda3std6ranges3__45__cpo9iter_moveE
	.align		8
        /*0048*/ 	.dword	_ZN47_INTERNAL_ab4b3c1e_9_kernel_cu_6e8979bd_28952374cute7productE
	.align		8
        /*0050*/ 	.dword	_ZN47_INTERNAL_ab4b3c1e_9_kernel_cu_6e8979bd_28952374cute1_E


//--------------------- .text._ZN9deep_gemm24sm100_fp8_gemm_1d1d_implILN4cute4UMMA5MajorE0ELS3_0ELj0ELj4096ELj7168ELj128ELj192ELj128ELj1ELj128ELj128ELj128ELj4ELj128ELj128ELj1ELb0ELj138ELNS_8GemmTypeE0ELb0EN7cutlass10bfloat16_tENS_16EpilogueIdentityEEEvPijjj14CUtensorMap_stS9_S9_S9_S9_ --------------------------
	.section	.text._ZN9deep_gemm24sm100_fp8_gemm_1d1d_implILN4cute4UMMA5MajorE0ELS3_0ELj0ELj4096ELj7168ELj128ELj192ELj128ELj1ELj128ELj128ELj128ELj4ELj128ELj128ELj1ELb0ELj138ELNS_8GemmTypeE0ELb0EN7cutlass10bfloat16_tENS_16EpilogueIdentityEEEvPijjj14CUtensorMap_stS9_S9_S9_S9_,"ax",@progbits
	.align	128
        .global         _ZN9deep_gemm24sm100_fp8_gemm_1d1d_implILN4cute4UMMA5MajorE0ELS3_0ELj0ELj4096ELj7168ELj128ELj192ELj128ELj1ELj128ELj128ELj128ELj4ELj128ELj128ELj1ELb0ELj138ELNS_8GemmTypeE0ELb0EN7cutlass10bfloat16_tENS_16EpilogueIdentityEEEvPijjj14CUtensorMap_stS9_S9_S9_S9_
        .type           _ZN9deep_gemm24sm100_fp8_gemm_1d1d_implILN4cute4UMMA5MajorE0ELS3_0ELj0ELj4096ELj7168ELj128ELj192ELj128ELj1ELj128ELj128ELj128ELj4ELj128ELj128ELj1ELb0ELj138ELNS_8GemmTypeE0ELb0EN7cutlass10bfloat16_tENS_16EpilogueIdentityEEEvPijjj14CUtensorMap_stS9_S9_S9_S9_,@function
        .size           _ZN9deep_gemm24sm100_fp8_gemm_1d1d_implILN4cute4UMMA5MajorE0ELS3_0ELj0ELj4096ELj7168ELj128ELj192ELj128ELj1ELj128ELj128ELj128ELj4ELj128ELj128ELj1ELb0ELj138ELNS_8GemmTypeE0ELb0EN7cutlass10bfloat16_tENS_16EpilogueIdentityEEEvPijjj14CUtensorMap_stS9_S9_S9_S9_,(.L_x_69 - _ZN9deep_gemm24sm100_fp8_gemm_1d1d_implILN4cute4UMMA5MajorE0ELS3_0ELj0ELj4096ELj7168ELj128ELj192ELj128ELj1ELj128ELj128ELj128ELj4ELj128ELj128ELj1ELb0ELj138ELNS_8GemmTypeE0ELb0EN7cutlass10bfloat16_tENS_16EpilogueIdentityEEEvPijjj14CUtensorMap_stS9_S9_S9_S9_)
        .other          _ZN9deep_gemm24sm100_fp8_gemm_1d1d_implILN4cute4UMMA5MajorE0ELS3_0ELj0ELj4096ELj7168ELj128ELj192ELj128ELj1ELj128ELj128ELj128ELj4ELj128ELj128ELj1ELb0ELj138ELNS_8GemmTypeE0ELb0EN7cutlass10bfloat16_tENS_16EpilogueIdentityEEEvPijjj14CUtensorMap_stS9_S9_S9_S9_,@"STO_CUDA_ENTRY STV_DEFAULT"
_ZN9deep_gemm24sm100_fp8_gemm_1d1d_implILN4cute4UMMA5MajorE0ELS3_0ELj0ELj4096ELj7168ELj128ELj192ELj128ELj1ELj128ELj128ELj128ELj4ELj128ELj128ELj1ELb0ELj138ELNS_8GemmTypeE0ELb0EN7cutlass10bfloat16_tENS_16EpilogueIdentityEEEvPijjj14CUtensorMap_stS9_S9_S9_S9_:
.text._ZN9deep_gemm24sm100_fp8_gemm_1d1d_implILN4cute4UMMA5MajorE0ELS3_0ELj0ELj4096ELj7168ELj128ELj192ELj128ELj1ELj128ELj128ELj128ELj4ELj128ELj128ELj1ELb0ELj138ELNS_8GemmTypeE0ELb0EN7cutlass10bfloat16_tENS_16EpilogueIdentityEEEvPijjj14CUtensorMap_stS9_S9_S9_S9_:
[----:B------:R-:W1:Y:S01]  /*0000*/  LDC R1, c[0x0][0x37c] ;  /* 0x0000df00ff017b82 */ /* 0x000e620000000800 */
[----:B------:R-:W2:Y:S02]  /*0010*/  S2R R0, SR_TID.X ;  /* 0x0000000000007919 */ /* 0x000ea40000002100 */
[----:B--2---:R-:W-:-:S05]  /*0020*/  SHF.R.U32.HI R0, RZ, 0x5, R0 ;  /* 0x00000005ff007819 */ /* 0x004fca0000011600 */
[----:B------:R-:W2:Y:S02]  /*0030*/  SHFL.IDX PT, R3, R0, RZ, 0x1f ;  /* 0x00001fff00037589 */ /* 0x000ea400000e0000 */
[----:B--2---:R-:W-:-:S13]  /*0040*/  ISETP.NE.AND P0, PT, R3, 0x2, PT ;  /* 0x000000020300780c */ /* 0x004fda0003f05270 */
[----:B-1----:R-:W-:Y:S05]  /*0050*/  @!P0 BRA `(.L_x_0) ;  /* 0x0000000400008947 */ /* 0x002fea0003800000 */
[----:B------:R-:W-:-:S13]  /*0060*/  ISETP.NE.AND P0, PT, R3, 0x1, PT ;  /* 0x000000010300780c */ /* 0x000fda0003f05270 */
[----:B------:R-:W-:Y:S05]  /*0070*/  @!P0 BRA `(.L_x_1) ;  /* 0x0000000000608947 */ /* 0x000fea0003800000 */
[----:B------:R-:W-:-:S13]  /*0080*/  ISETP.NE.AND P0, PT, R3, RZ, PT ;  /* 0x000000ff0300720c */ /* 0x000fda0003f05270 */
[----:B------:R-:W-:Y:S05]  /*0090*/  @P0 BRA `(.L_x_2) ;  /* 0x0000000400a80947 */ /* 0x000fea0003800000 */
[----:B------:R-:W-:Y:S01]  /*00a0*/  ELECT P0, URZ, PT ;  /* 0x0000000000ff782f */ /* 0x000fe20003800000 */
[----:B------:R-:W-:-:S12]  /*00b0*/  BSSY.RECONVERGENT B0, `(.L_x_3) ;  /* 0x0000013000007945 */ /* 0x000fd80003800200 */
[----:B------:R-:W-:Y:S05]  /*00c0*/  @!P0 BRA `(.L_x_4) ;  /* 0x0000000000448947 */ /* 0x000fea0003800000 */
[----:B------:R-:W1:Y:S02]  /*00d0*/  LDCU.64 UR4, c[0x0][0x348] ;  /* 0x00006900ff0477ac */ /* 0x000e640008000a00 */
[----:B-1----:R-:W-:Y:S02]  /*00e0*/  UIADD3 UR12, UP4, UPT, UR4, 0x40, URZ ;  /* 0x00000040040c7890 */ /* 0x002fe4000ff9e0ff */
[----:B------:R-:W-:Y:S02]  /*00f0*/  UIADD3 UR10, UP3, UPT, UR4, 0xc0, URZ ;  /* 0x000000c0040a7890 */ /* 0x000fe4000ff7e0ff */
[----:B------:R-:W-:Y:S02]  /*0100*/  UIADD3 UR8, UP2, UPT, UR4, 0x140, URZ ;  /* 0x0000014004087890 */ /* 0x000fe4000ff5e0ff */
[----:B------:R-:W-:Y:S02]  /*0110*/  UIADD3 UR6, UP1, UPT, UR4, 0x1c0, URZ ;  /* 0x000001c004067890 */ /* 0x000fe4000ff3e0ff */
[----:B------:R-:W-:-:S02]  /*0120*/  UIADD3 UR4, UP0, UPT, UR4, 0x240, URZ ;  /* 0x0000024004047890 */ /* 0x000fc4000ff1e0ff */
[----:B------:R-:W-:Y:S02]  /*0130*/  UIADD3.X UR13, UPT, UPT, URZ, UR5, URZ, UP4, !UPT ;  /* 0x00000005ff0d7290 */ /* 0x000fe4000a7fe4ff */
[----:B------:R-:W-:Y:S02]  /*0140*/  UIADD3.X UR11, UPT, UPT, URZ, UR5, URZ, UP3, !UPT ;  /* 0x00000005ff0b7290 */ /* 0x000fe40009ffe4ff */
[----:B------:R-:W-:Y:S02]  /*0150*/  UIADD3.X UR9, UPT, UPT, URZ, UR5, URZ, UP2, !UPT ;  /* 0x00000005ff097290 */ /* 0x000fe400097fe4ff */
[----:B------:R-:W-:Y:S02]  /*0160*/  UIADD3.X UR7, UPT, UPT, URZ, UR5, URZ, UP1, !UPT ;  /* 0x00000005ff077290 */ /* 0x000fe40008ffe4ff */
[----:B------:R-:W-:Y:S01]  /*0170*/  UIADD3.X UR5, UPT, UPT, URZ, UR5, URZ, UP0, !UPT ;  /* 0x00000005ff057290 */ /* 0x000fe200087fe4ff */
[----:B------:R1:W-:Y:S02]  /*0180*/  UTMACCTL.PF [UR12] ;  /* 0x000000000c0079b9 */ /* 0x0003e40008040000 */
[----:B------:R1:W-:Y:S02]  /*0190*/  UTMACCTL.PF [UR10] ;  /* 0x000000000a0079b9 */ /* 0x0003e40008040000 */
[----:B------:R1:W-:Y:S02]  /*01a0*/  UTMACCTL.PF [UR8] ;  /* 0x00000000080079b9 */ /* 0x0003e40008040000 */
[----:B------:R1:W-:Y:S02]  /*01b0*/  UTMACCTL.PF [UR6] ;  /* 0x00000000060079b9 */ /* 0x0003e40008040000 */
[----:B------:R1:W-:Y:S02]  /*01c0*/  UTMACCTL.PF [UR4] ;  /* 0x00000000040079b9 */ /* 0x0003e40008040000 */
[----:B-1----:R-:W-:Y:S01]  /*01d0*/  NOP ;  /* 0x0000000000007918 */ /* 0x002fe20000000000 */
.L_x_4:
[----:B------:R-:W-:Y:S05]  /*01e0*/  BSYNC.RECONVERGENT B0 ;  /* 0x0000000000007941 */ /* 0x000fea0003800200 */
.L_x_3:
[----:B------:R-:W-:Y:S05]  /*01f0*/  BRA `(.L_x_2) ;  /* 0x0000000400507947 */ /* 0x000fea0003800000 */
.L_x_1:
[----:B------:R-:W-:Y:S01]  /*0200*/  ELECT P0, URZ, PT ;  /* 0x0000000000ff782f */ /* 0x000fe20003800000 */
[----:B------:R-:W-:-:S12]  /*0210*/  BSSY.RECONVERGENT B0, `(.L_x_5) ;  /* 0x0000023000007945 */ /* 0x000fd80003800200 */
[----:B------:R-:W-:Y:S05]  /*0220*/  @!P0 BRA `(.L_x_6) ;  /* 0x0000000000848947 */ /* 0x000fea0003800000 */
[----:B------:R-:W1:Y:S01]  /*0230*/  S2UR UR5, SR_CgaCtaId ;  /* 0x00000000000579c3 */ /* 0x000e620000008800 */
[----:B------:R-:W-:Y:S01]  /*0240*/  UMOV UR7, 0x400 ;  /* 0x0000040000077882 */ /* 0x000fe20000000000 */
[----:B------:R-:W-:Y:S01]  /*0250*/  UMOV UR6, 0x1 ;  /* 0x0000000100067882 */ /* 0x000fe20000000000 */
[----:B------:R-:W-:Y:S02]  /*0260*/  UMOV UR4, 0x20 ;  /* 0x0000002000047882 */ /* 0x000fe40000000000 */
[----:B------:R-:W-:-:S04]  /*0270*/  UIADD3 UR8, UPT, UPT, -UR4, 0x100000, URZ ;  /* 0x0010000004087890 */ /* 0x000fc8000fffe1ff */
[----:B------:R-:W-:Y:S02]  /*0280*/  USHF.L.U32 UR9, UR8, 0xb, URZ ;  /* 0x0000000b08097899 */ /* 0x000fe400080006ff */
[----:B------:R-:W-:Y:S01]  /*0290*/  USHF.L.U32 UR8, UR8, 0x1, URZ ;  /* 0x0000000108087899 */ /* 0x000fe200080006ff */
[----:B------:R-:W-:Y:S02]  /*02a0*/  UMOV UR4, 0x80 ;  /* 0x0000008000047882 */ /* 0x000fe40000000000 */
[----:B------:R-:W-:-:S04]  /*02b0*/  UIADD3 UR10, UPT, UPT, -UR4, 0x100000, URZ ;  /* 0x00100000040a7890 */ /* 0x000fc8000fffe1ff */
[----:B------:R-:W-:Y:S02]  /*02c0*/  USHF.L.U32 UR11, UR10, 0xb, URZ ;  /* 0x0000000b0a0b7899 */ /* 0x000fe400080006ff */
[----:B------:R-:W-:Y:S02]  /*02d0*/  USHF.L.U32 UR10, UR10, 0x1, URZ ;  /* 0x000000010a0a7899 */ /* 0x000fe400080006ff */
[----:B-1----:R-:W-:Y:S02]  /*02e0*/  ULEA UR5, UR5, UR7, 0x18 ;  /* 0x0000000705057291 */ /* 0x002fe4000f8ec0ff */
[----:B------:R-:W-:-:S04]  /*02f0*/  UIADD3 UR6, UPT, UPT, -UR6, 0x100000, URZ ;  /* 0x0010000006067890 */ /* 0x000fc8000fffe1ff */
[----:B------:R-:W-:Y:S02]  /*0300*/  USHF.L.U32 UR7, UR6, 0xb, URZ ;  /* 0x0000000b06077899 */ /* 0x000fe400080006ff */
[----:B------:R-:W-:Y:S01]  /*0310*/  USHF.L.U32 UR6, UR6, 0x1, URZ ;  /* 0x0000000106067899 */ /* 0x000fe200080006ff */
[----:B------:R-:W1:Y:S11]  /*0320*/  FENCE.VIEW.ASYNC.S ;  /* 0x00000000000073c6 */ /* 0x000e760000000000 */
[----:B-1----:R1:W2:Y:S01]  /*0330*/  SYNCS.EXCH.64 URZ, [UR5+0x31800], UR6 ;  /* 0x0318000605ff75b2 */ /* 0x0022a20008000100 */
[----:B------:R1:W3:Y:S01]  /*0340*/  SYNCS.EXCH.64 URZ, [UR5+0x31820], UR6 ;  /* 0x0318200605ff75b2 */ /* 0x0002e20008000100 */
[----:B------:R1:W4:Y:S01]  /*0350*/  SYNCS.EXCH.64 URZ, [UR5+0x31840], UR8 ;  /* 0x0318400805ff75b2 */ /* 0x0003220008000100 */
[----:B------:R1:W5:Y:S01]  /*0360*/  SYNCS.EXCH.64 URZ, [UR5+0x31808], UR6 ;  /* 0x0318080605ff75b2 */ /* 0x0003620008000100 */
[----:B------:R1:W1:Y:S01]  /*0370*/  SYNCS.EXCH.64 URZ, [UR5+0x31828], UR6 ;  /* 0x0318280605ff75b2 */ /* 0x0002620008000100 */
        /* <DEDUP_REMOVED lines=11> */
[----:B------:R-:W-:Y:S01]  /*0430*/  NOP ;  /* 0x0000000000007918 */ /* 0x000fe20000000000 */
.L_x_6:
[----:B-1----:R-:W-:Y:S05]  /*0440*/  BSYNC.RECONVERGENT B0 ;  /* 0x0000000000007941 */ /* 0x002fea0003800200 */
.L_x_5:
[----:B------:R-:W-:Y:S05]  /*0450*/  BRA `(.L_x_2) ;  /* 0x0000000000b87947 */ /* 0x000fea0003800000 */
.L_x_0:
[----:B------:R-:W1:Y:S01]  /*0460*/  S2UR UR6, SR_CgaCtaId ;  /* 0x00000000000679c3 */ /* 0x000e620000008800 */
[----:B------:R-:W-:Y:S01]  /*0470*/  NOP ;  /* 0x0000000000007918 */ /* 0x000fe20000000000 */
[----:B------:R-:W-:Y:S01]  /*0480*/  UMOV UR4, 0x40 ;  /* 0x0000004000047882 */ /* 0x000fe20000000000 */
[----:B------:R-:W-:Y:S01]  /*0490*/  UMOV UR5, 0x400 ;  /* 0x0000040000057882 */ /* 0x000fe20000000000 */
[----:B-1----:R-:W-:Y:S02]  /*04a0*/  ULEA UR4, UR6, UR4, 0x18 ;  /* 0x0000000406047291 */ /* 0x002fe4000f8ec0ff */
[----:B------:R-:W-:-:S07]  /*04b0*/  ULEA UR5, UR6, UR5, 0x18 ;  /* 0x0000000506057291 */ /* 0x000fce000f8ec0ff */
[----:B------:R-:W1:Y:S02]  /*04c0*/  LDS.U8 R0, [UR4] ;  /* 0x00000004ff007984 */ /* 0x000e640008000000 */
[----:B-1----:R-:W-:-:S13]  /*04d0*/  ISETP.NE.AND P0, PT, R0, RZ, PT ;  /* 0x000000ff0000720c */ /* 0x002fda0003f05270 */
[----:B------:R-:W-:Y:S05]  /*04e0*/  @P0 BRA `(.L_x_7) ;  /* 0x00000000007c0947 */ /* 0x000fea0003800000 */
[----:B------:R-:W-:-:S13]  /*04f0*/  ELECT P0, URZ, PT ;  /* 0x0000000000ff782f */ /* 0x000fda0003800000 */
[----:B------:R-:W-:Y:S05]  /*0500*/  @!P0 BRA `(.L_x_8) ;  /* 0x0000000000848947 */ /* 0x000fea0003800000 */
[----:B------:R-:W-:Y:S01]  /*0510*/  UMOV UR4, 0x10 ;  /* 0x0000001000047882 */ /* 0x000fe20000000000 */
[----:B------:R-:W-:-:S04]  /*0520*/  IMAD.MOV.U32 R2, RZ, RZ, 0xffff ;  /* 0x0000ffffff027424 */ /* 0x000fc800078e00ff */
[----:B------:R-:W-:Y:S04]  /*0530*/  DEPBAR.LE SB1, 0x36 ;  /* 0x00009d800000791a */ /* 0x000fe80000000000 */
[----:B------:R-:W1:Y:S02]  /*0540*/  UTCATOMSWS.FIND_AND_SET.ALIGN UP0, UR4, UR4 ;  /* 0x00000004000475e3 */ /* 0x000e640008000800 */
[----:B-1----:R-:W-:Y:S01]  /*0550*/  PLOP3.LUT P0, PT, PT, PT, UP0, 0x80, 0x8 ;  /* 0x000000000008781c */ /* 0x002fe20003f0f008 */
[----:B------:R-:W-:-:S03]  /*0560*/  IMAD.U32 R5, RZ, RZ, UR4 ;  /* 0x00000004ff057e24 */ /* 0x000fc6000f8e00ff */
[----:B------:R-:W-:-:S04]  /*0570*/  SEL R0, RZ, 0xffffffff, !P0 ;  /* 0xffffffffff007807 */ /* 0x000fc80004000000 */
[----:B------:R-:W-:Y:S01]  /*0580*/  ISETP.NE.AND P0, PT, R0, RZ, PT ;  /* 0x000000ff0000720c */ /* 0x000fe20003f05270 */
[----:B------:R-:W-:-:S12]  /*0590*/  IMAD.MOV.U32 R0, RZ, RZ, 0x1 ;  /* 0x00000001ff007424 */ /* 0x000fd800078e00ff */
[----:B------:R-:W-:Y:S05]  /*05a0*/  @P0 BRA `(.L_x_9) ;  /* 0x0000000000240947 */ /* 0x000fea0003800000 */
.L_x_10:
[----:B------:R-:W-:Y:S05]  /*05b0*/  NANOSLEEP 0x64 ;  /* 0x000000640000795d */ /* 0x000fea0003800000 */
[----:B------:R-:W-:-:S05]  /*05c0*/  UMOV UR4, 0x10 ;  /* 0x0000001000047882 */ /* 0x000fca0000000000 */
[----:B------:R-:W-:Y:S04]  /*05d0*/  DEPBAR.LE SB1, 0x36 ;  /* 0x00009d800000791a */ /* 0x000fe80000000000 */
[----:B------:R-:W1:Y:S02]  /*05e0*/  UTCATOMSWS.FIND_AND_SET.ALIGN UP0, UR4, UR4 ;  /* 0x00000004000475e3 */ /* 0x000e640008000800 */
[----:B-1----:R-:W-:Y:S01]  /*05f0*/  PLOP3.LUT P0, PT, PT, PT, UP0, 0x80, 0x8 ;  /* 0x000000000008781c */ /* 0x002fe20003f0f008 */
[----:B------:R-:W-:-:S03]  /*0600*/  IMAD.U32 R5, RZ, RZ, UR4 ;  /* 0x00000004ff057e24 */ /* 0x000fc6000f8e00ff */
[----:B------:R-:W-:-:S04]  /*0610*/  SEL R4, RZ, 0xffffffff, !P0 ;  /* 0xffffffffff047807 */ /* 0x000fc80004000000 */
[----:B------:R-:W-:-:S13]  /*0620*/  ISETP.NE.AND P0, PT, R4, RZ, PT ;  /* 0x000000ff0400720c */ /* 0x000fda0003f05270 */
[----:B------:R-:W-:Y:S05]  /*0630*/  @!P0 BRA `(.L_x_10) ;  /* 0xfffffffc00dc8947 */ /* 0x000fea000383ffff */
.L_x_9:
[C---:B------:R-:W-:Y:S01]  /*0640*/  VIADD R4, R5.reuse, 0x10 ;  /* 0x0000001005047836 */ /* 0x040fe20000000000 */
[----:B------:R-:W-:Y:S01]  /*0650*/  UMOV UR4, 0x50 ;  /* 0x0000005000047882 */ /* 0x000fe20000000000 */
[----:B------:R-:W-:Y:S01]  /*0660*/  SHF.L.U32 R2, R2, R5, RZ ;  /* 0x0000000502027219 */ /* 0x000fe200000006ff */
[----:B------:R-:W-:Y:S01]  /*0670*/  ULEA UR4, UR6, UR4, 0x18 ;  /* 0x0000000406047291 */ /* 0x000fe2000f8ec0ff */
[----:B------:R-:W-:Y:S01]  /*0680*/  IMAD.SHL.U32 R5, R5, 0x20, RZ ;  /* 0x0000002005057824 */ /* 0x000fe200078e00ff */
[----:B------:R-:W-:-:S04]  /*0690*/  SHF.L.U32 R0, R0, R4, RZ ;  /* 0x0000000400007219 */ /* 0x000fc800000006ff */
[----:B------:R-:W-:-:S05]  /*06a0*/  LOP3.LUT R0, R0, R2, RZ, 0xfc, !PT ;  /* 0x0000000200007212 */ /* 0x000fca00078efcff */
[----:B------:R1:W-:Y:S04]  /*06b0*/  ATOMS.OR RZ, [UR4], R0 ;  /* 0x00000000ffff798c */ /* 0x0003e8000b000004 */
[----:B------:R1:W-:Y:S01]  /*06c0*/  STS [UR5+0x31880], R5 ;  /* 0x03188005ff007988 */ /* 0x0003e20008000805 */
[----:B------:R-:W-:Y:S05]  /*06d0*/  BRA `(.L_x_8) ;  /* 0x0000000000107947 */ /* 0x000fea0003800000 */
.L_x_7:
[----:B------:R-:W-:Y:S02]  /*06e0*/  MOV R0, 0xffffffff ;  /* 0xffffffff00007802 */ /* 0x000fe40000000f00 */
[----:B------:R-:W-:-:S03]  /*06f0*/  MOV R4, 0x720 ;  /* 0x0000072000047802 */ /* 0x000fc60000000f00 */
[----:B------:R1:W-:Y:S04]  /*0700*/  STS [UR5+0x31880], R0 ;  /* 0x03188000ff007988 */ /* 0x0003e80008000805 */
[----:B-1----:R-:W-:Y:S05]  /*0710*/  CALL.REL.NOINC `($__internal_1_$__cuda_sm10x_tcgen05_guardrail_trap_phase_invalid_during_alloc) ;  /* 0x0000003400d07944 */ /* 0x002fea0003c00000 */
.L_x_8:
[----:B------:R-:W-:Y:S05]  /*0720*/  WARPSYNC.ALL ;  /* 0x0000000000007948 */ /* 0x000fea0003800000 */
[----:B------:R-:W-:Y:S01]  /*0730*/  NOP ;  /* 0x0000000000007918 */ /* 0x000fe20000000000 */
.L_x_2:
[----:B-1----:R-:W1:Y:S01]  /*0740*/  LDC R0, c[0x0][0x388] ;  /* 0x0000e200ff007b82 */ /* 0x002e620000000800 */
[----:B------:R-:W5:Y:S07]  /*0750*/  S2R R21, SR_LANEID ;  /* 0x0000000000157919 */ /* 0x000f6e0000000000 */
[----:B--2345:R-:W-:Y:S01]  /*0760*/  BAR.SYNC.DEFER_BLOCKING 0x0 ;  /* 0x0000000000007b1d */ /* 0x03cfe20000010000 */
[----:B------:R-:W-:Y:S02]  /*0770*/  ISETP.NE.AND P0, PT, R3, RZ, PT ;  /* 0x000000ff0300720c */ /* 0x000fe40003f05270 */
[----:B-1----:R-:W-:-:S04]  /*0780*/  IADD3 R0, PT, PT, R0, 0x7f, RZ ;  /* 0x0000007f00007810 */ /* 0x002fc80007ffe0ff */
[----:B------:R-:W-:-:S05]  /*0790*/  SHF.R.U32.HI R34, RZ, 0x7, R0 ;  /* 0x00000007ff227819 */ /* 0x000fca0000011600 */
[----:B------:R-:W-:Y:S02]  /*07a0*/  IMAD R22, R34, 0x16, RZ ;  /* 0x0000001622167824 */ /* 0x000fe400078e02ff */
[----:B------:R-:W-:Y:S05]  /*07b0*/  @!P0 BRA `(.L_x_11) ;  /* 0x00000010002c8947 */ /* 0x000fea0003800000 */
[----:B------:R-:W-:Y:S01]  /*07c0*/  ISETP.NE.AND P0, PT, R3, 0x1, PT ;  /* 0x000000010300780c */ /* 0x000fe20003f05270 */
[----:B------:R-:W1:-:S12]  /*07d0*/  S2UR UR5, SR_CgaCtaId ;  /* 0x00000000000579c3 */ /* 0x000e580000008800 */
[----:B------:R-:W-:Y:S05]  /*07e0*/  @!P0 BRA `(.L_x_12) ;  /* 0x0000000400948947 */ /* 0x000fea0003800000 */
[----:B------:R-:W-:-:S13]  /*07f0*/  ISETP.NE.AND P0, PT, R3, 0x2, PT ;  /* 0x000000020300780c */ /* 0x000fda0003f05270 */
[----:B------:R-:W-:Y:S05]  /*0800*/  @P0 BRA `(.L_x_13) ;  /* 0x00000018007c0947 */ /* 0x000fea0003800000 */
[----:B------:R-:W2:Y:S02]  /*0810*/  S2UR UR4, SR_CTAID.X ;  /* 0x00000000000479c3 */ /* 0x000ea40000002500 */
[----:B--2---:R-:W-:-:S13]  /*0820*/  ISETP.LE.U32.AND P0, PT, R22, UR4, PT ;  /* 0x0000000416007c0c */ /* 0x004fda000bf03070 */
[----:B-1----:R-:W-:Y:S05]  /*0830*/  @P0 EXIT ;  /* 0x000000000000094d */ /* 0x002fea0003800000 */
[----:B------:R-:W-:Y:S01]  /*0840*/  SHF.R.U32.HI R20, RZ, 0x3, R21 ;  /* 0x00000003ff147819 */ /* 0x000fe20000011615 */
[----:B------:R-:W-:Y:S01]  /*0850*/  ULOP3.LUT UR4, URZ, UR4, URZ, 0x33, !UPT ;  /* 0x00000004ff047292 */ /* 0x000fe2000f8e33ff */
[----:B------:R-:W-:Y:S02]  /*0860*/  HFMA2 R15, -RZ, RZ, 0, 0 ;  /* 0x00000000ff0f7431 */ /* 0x000fe400000001ff */
[----:B------:R-:W-:Y:S01]  /*0870*/  IMAD.MOV.U32 R16, RZ, RZ, RZ ;  /* 0x000000ffff107224 */ /* 0x000fe200078e00ff */
[C---:B------:R-:W-:Y:S01]  /*0880*/  LOP3.LUT R19, R20.reuse, 0x1, RZ, 0x3c, !PT ;  /* 0x0000000114137812 */ /* 0x040fe200078e3cff */
[C---:B------:R-:W-:Y:S01]  /*0890*/  IMAD.SHL.U32 R0, R20.reuse, 0x20, RZ ;  /* 0x0000002014007824 */ /* 0x040fe200078e00ff */
[----:B------:R-:W-:Y:S01]  /*08a0*/  LOP3.LUT R18, R20, 0x2, RZ, 0x3c, !PT ;  /* 0x0000000214127812 */ /* 0x000fe200078e3cff */
[----:B------:R-:W-:Y:S01]  /*08b0*/  VIADD R25, R22, UR4 ;  /* 0x0000000416197c36 */ /* 0x000fe20008000000 */
[----:B------:R-:W-:Y:S01]  /*08c0*/  LOP3.LUT R17, R20, 0x3, RZ, 0x3c, !PT ;  /* 0x0000000314117812 */ /* 0x000fe200078e3cff */
[----:B------:R-:W-:Y:S01]  /*08d0*/  IMAD R20, R21, 0x4, R20 ;  /* 0x0000000415147824 */ /* 0x000fe200078e0214 */
[C---:B------:R-:W-:Y:S01]  /*08e0*/  LOP3.LUT R23, R0.reuse, 0x20, RZ, 0x3c, !PT ;  /* 0x0000002000177812 */ /* 0x040fe200078e3cff */
[----:B------:R-:W-:Y:S01]  /*08f0*/  IMAD.HI.U32 R25, R25, 0x76b981db, RZ ;  /* 0x76b981db19197827 */ /* 0x000fe200078e00ff */
[C---:B------:R-:W-:Y:S01]  /*0900*/  LOP3.LUT R22, R0.reuse, 0x40, RZ, 0x3c, !PT ;  /* 0x0000004000167812 */ /* 0x040fe200078e3cff */
[----:B------:R-:W-:Y:S01]  /*0910*/  UMOV UR5, URZ ;  /* 0x000000ff00057c82 */ /* 0x000fe20008000000 */
[C---:B------:R-:W-:Y:S01]  /*0920*/  IADD3 R24, PT, PT, R0.reuse, R21, RZ ;  /* 0x0000001500187210 */ /* 0x040fe20007ffe0ff */
[C---:B------:R-:W-:Y:S01]  /*0930*/  IMAD R19, R21.reuse, 0x4, R19 ;  /* 0x0000000415137824 */ /* 0x040fe200078e0213 */
[----:B------:R-:W-:Y:S01]  /*0940*/  LOP3.LUT R0, R0, 0x60, RZ, 0x3c, !PT ;  /* 0x0000006000007812 */ /* 0x000fe200078e3cff */
[C---:B------:R-:W-:Y:S01]  /*0950*/  IMAD R18, R21.reuse, 0x4, R18 ;  /* 0x0000000415127824 */ /* 0x040fe200078e0212 */
[----:B------:R-:W-:Y:S01]  /*0960*/  LEA R17, R21, R17, 0x2 ;  /* 0x0000001115117211 */ /* 0x000fe200078e10ff */
[----:B------:R-:W-:Y:S01]  /*0970*/  IMAD.IADD R23, R23, 0x1, R21 ;  /* 0x0000000117177824 */ /* 0x000fe200078e0215 */
[----:B------:R-:W-:Y:S01]  /*0980*/  SHF.R.U32.HI R25, RZ, 0x6, R25 ;  /* 0x00000006ff197819 */ /* 0x000fe20000011619 */
[----:B------:R-:W-:Y:S01]  /*0990*/  IMAD.IADD R22, R22, 0x1, R21 ;  /* 0x0000000116167824 */ /* 0x000fe200078e0215 */
[----:B------:R-:W-:-:S07]  /*09a0*/  IADD3 R21, PT, PT, R0, R21, RZ ;  /* 0x0000001500157210 */ /* 0x000fce0007ffe0ff */
.L_x_17:
[----:B------:R-:W1:Y:S01]  /*09b0*/  S2R R0, SR_CgaCtaId ;  /* 0x0000000000007919 */ /* 0x000e620000008800 */
[----:B------:R-:W-:Y:S01]  /*09c0*/  MOV R2, 0x400 ;  /* 0x0000040000027802 */ /* 0x000fe20000000f00 */
[----:B------:R-:W-:-:S03]  /*09d0*/  UMOV UR4, URZ ;  /* 0x000000ff00047c82 */ /* 0x000fc60008000000 */
[----:B-1---5:R-:W-:-:S07]  /*09e0*/  LEA R0, R0, R2, 0x18 ;  /* 0x0000000200007211 */ /* 0x022fce00078ec0ff */
.L_x_16:
[----:B------:R-:W-:Y:S01]  /*09f0*/  LEA R2, R15, R0, 0x3 ;  /* 0x000000000f027211 */ /* 0x000fe200078e18ff */
[----:B------:R-:W-:Y:S01]  /*0a00*/  ULOP3.LUT UP0, URZ, UR4, 0x3, URZ, 0xc0, !UPT ;  /* 0x0000000304ff7892 */ /* 0x000fe2000f80c0ff */
[----:B-----5:R-:W-:-:S04]  /*0a10*/  SHF.L.U32 R4, R16, 0x1f, RZ ;  /* 0x0000001f10047819 */ /* 0x020fc800000006ff */
[----:B------:R-:W1:Y:S02]  /*0a20*/  SYNCS.PHASECHK.TRANS64.TRYWAIT P0, [R2+URZ+0x31800], R4 ;  /* 0x03180004020075a7 */ /* 0x000e6400080011ff */
[----:B-1----:R-:W-:Y:S05]  /*0a30*/  @!P0 BRA `(.L_x_14) ;  /* 0x00000030000c8947 */ /* 0x002fea0003800000 */
.L_x_48:
[----:B------:R-:W-:Y:S05]  /*0a40*/  BRA.U UP0, `(.L_x_15) ;  /* 0x0000000100bc7547 */ /* 0x000fea000b800000 */
[C-C-:B------:R-:W-:Y:S02]  /*0a50*/  IMAD R11, R15.reuse, 0x200, R0.reuse ;  /* 0x000002000f0b7824 */ /* 0x140fe400078e0200 */
[----:B------:R-:W-:Y:S02]  /*0a60*/  IMAD R3, R15, 0x400, R0 ;  /* 0x000004000f037824 */ /* 0x000fe400078e0200 */
[--C-:B------:R-:W-:Y:S01]  /*0a70*/  IMAD R10, R24, 0x4, R11.reuse ;  /* 0x00000004180a7824 */ /* 0x100fe200078e020b */
[-C--:B------:R-:W-:Y:S01]  /*0a80*/  LEA R9, R23, R11.reuse, 0x2 ;  /* 0x0000000b17097211 */ /* 0x080fe200078e10ff */
[--C-:B------:R-:W-:Y:S01]  /*0a90*/  IMAD R7, R22, 0x4, R11.reuse ;  /* 0x0000000416077824 */ /* 0x100fe200078e020b */
[-C--:B-1----:R-:W-:Y:S01]  /*0aa0*/  LEA R5, R21, R11.reuse, 0x2 ;  /* 0x0000000b15057211 */ /* 0x082fe200078e10ff */
[----:B------:R-:W-:Y:S01]  /*0ab0*/  IMAD R4, R19, 0x4, R11 ;  /* 0x0000000413047824 */ /* 0x000fe200078e020b */
[-C--:B------:R-:W-:Y:S01]  /*0ac0*/  LEA R8, R20, R11.reuse, 0x2 ;  /* 0x0000000b14087211 */ /* 0x080fe200078e10ff */
[----:B------:R-:W1:Y:S01]  /*0ad0*/  LDS R10, [R10+0x30000] ;  /* 0x030000000a0a7984 */ /* 0x000e620000000800 */
[----:B------:R-:W-:Y:S01]  /*0ae0*/  LEA R6, R18, R11, 0x2 ;  /* 0x0000000b12067211 */ /* 0x000fe200078e10ff */
[----:B------:R-:W-:Y:S01]  /*0af0*/  IMAD R12, R23, 0x4, R3 ;  /* 0x00000004170c7824 */ /* 0x000fe200078e0203 */
[----:B------:R-:W-:Y:S01]  /*0b00*/  LEA R14, R24, R3, 0x2 ;  /* 0x00000003180e7211 */ /* 0x000fe200078e10ff */
[----:B------:R-:W2:Y:S04]  /*0b10*/  LDS R9, [R9+0x30000] ;  /* 0x0300000009097984 */ /* 0x000ea80000000800 */
[----:B------:R-:W3:Y:S04]  /*0b20*/  LDS R7, [R7+0x30000] ;  /* 0x0300000007077984 */ /* 0x000ee80000000800 */
[----:B------:R-:W4:Y:S01]  /*0b30*/  LDS R5, [R5+0x30000] ;  /* 0x0300000005057984 */ /* 0x000f220000000800 */
[----:B------:R-:W-:-:S03]  /*0b40*/  NOP ;  /* 0x0000000000007918 */ /* 0x000fc60000000000 */
[----:B-1----:R1:W-:Y:S04]  /*0b50*/  STS [R8+0x30000], R10 ;  /* 0x0300000a08007388 */ /* 0x0023e80000000800 */
[----:B--2---:R2:W-:Y:S04]  /*0b60*/  STS [R4+0x30000], R9 ;  /* 0x0300000904007388 */ /* 0x0045e80000000800 */
[----:B---3--:R3:W-:Y:S01]  /*0b70*/  STS [R6+0x30000], R7 ;  /* 0x0300000706007388 */ /* 0x0087e20000000800 */
[----:B-1----:R-:W-:Y:S01]  /*0b80*/  LEA R10, R22, R3, 0x2 ;  /* 0x00000003160a7211 */ /* 0x002fe200078e10ff */
[----:B------:R-:W-:-:S02]  /*0b90*/  IMAD R8, R21, 0x4, R3 ;  /* 0x0000000415087824 */ /* 0x000fc400078e0203 */
[----:B--2---:R-:W-:Y:S01]  /*0ba0*/  IMAD R4, R17, 0x4, R11 ;  /* 0x0000000411047824 */ /* 0x004fe200078e020b */
[----:B---3--:R-:W-:-:S04]  /*0bb0*/  LEA R6, R20, R3, 0x2 ;  /* 0x0000000314067211 */ /* 0x008fc800078e10ff */
[----:B----4-:R1:W-:Y:S04]  /*0bc0*/  STS [R4+0x30000], R5 ;  /* 0x0300000504007388 */ /* 0x0103e80000000800 */
[----:B------:R-:W2:Y:S04]  /*0bd0*/  LDS R13, [R14+0x30800] ;  /* 0x030800000e0d7984 */ /* 0x000ea80000000800 */
[----:B------:R-:W3:Y:S04]  /*0be0*/  LDS R11, [R12+0x30800] ;  /* 0x030800000c0b7984 */ /* 0x000ee80000000800 */
[----:B------:R-:W4:Y:S04]  /*0bf0*/  LDS R9, [R10+0x30800] ;  /* 0x030800000a097984 */ /* 0x000f280000000800 */
[----:B------:R-:W5:Y:S01]  /*0c00*/  LDS R7, [R8+0x30800] ;  /* 0x0308000008077984 */ /* 0x000f620000000800 */
[----:B------:R-:W-:Y:S01]  /*0c10*/  NOP ;  /* 0x0000000000007918 */ /* 0x000fe20000000000 */
[----:B-1----:R-:W-:Y:S01]  /*0c20*/  IMAD R5, R19, 0x4, R3 ;  /* 0x0000000413057824 */ /* 0x002fe200078e0203 */
[----:B------:R-:W-:-:S02]  /*0c30*/  LEA R4, R18, R3, 0x2 ;  /* 0x0000000312047211 */ /* 0x000fc400078e10ff */
[----:B------:R-:W-:Y:S01]  /*0c40*/  LEA R3, R17, R3, 0x2 ;  /* 0x0000000311037211 */ /* 0x000fe200078e10ff */
[----:B--2---:R-:W-:Y:S04]  /*0c50*/  STS [R6+0x30800], R13 ;  /* 0x0308000d06007388 */ /* 0x004fe80000000800 */
[----:B---3--:R-:W-:Y:S04]  /*0c60*/  STS [R5+0x30800], R11 ;  /* 0x0308000b05007388 */ /* 0x008fe80000000800 */
[----:B----4-:R-:W-:Y:S04]  /*0c70*/  STS [R4+0x30800], R9 ;  /* 0x0308000904007388 */ /* 0x010fe80000000800 */
[----:B-----5:R-:W-:Y:S04]  /*0c80*/  STS [R3+0x30800], R7 ;  /* 0x0308000703007388 */ /* 0x020fe80000000800 */
[----:B------:R-:W1:Y:S04]  /*0c90*/  LDS R14, [R14+0x30a00] ;  /* 0x030a00000e0e7984 */ /* 0x000e680000000800 */
[----:B------:R-:W2:Y:S04]  /*0ca0*/  LDS R12, [R12+0x30a00] ;  /* 0x030a00000c0c7984 */ /* 0x000ea80000000800 */
[----:B------:R-:W3:Y:S04]  /*0cb0*/  LDS R10, [R10+0x30a00] ;  /* 0x030a00000a0a7984 */ /* 0x000ee80000000800 */
[----:B------:R-:W4:Y:S01]  /*0cc0*/  LDS R8, [R8+0x30a00] ;  /* 0x030a000008087984 */ /* 0x000f220000000800 */
[----:B------:R-:W-:-:S03]  /*0cd0*/  NOP ;  /* 0x0000000000007918 */ /* 0x000fc60000000000 */
[----:B-1----:R5:W-:Y:S04]  /*0ce0*/  STS [R6+0x30a00], R14 ;  /* 0x030a000e06007388 */ /* 0x002be80000000800 */
[----:B--2---:R5:W-:Y:S04]  /*0cf0*/  STS [R5+0x30a00], R12 ;  /* 0x030a000c05007388 */ /* 0x004be80000000800 */
[----:B---3--:R5:W-:Y:S04]  /*0d00*/  STS [R4+0x30a00], R10 ;  /* 0x030a000a04007388 */ /* 0x008be80000000800 */
[----:B----4-:R5:W-:Y:S01]  /*0d10*/  STS [R3+0x30a00], R8 ;  /* 0x030a000803007388 */ /* 0x010be20000000800 */
[----:B------:R1:W-:Y:S06]  /*0d20*/  MEMBAR.ALL.CTA ;  /* 0x0000000000007992 */ /* 0x0003ec0000008000 */
[----:B-1----:R-:W2:Y:S02]  /*0d30*/  FENCE.VIEW.ASYNC.S ;  /* 0x00000000000073c6 */ /* 0x002ea40000000000 */
.L_x_15:
[C---:B------:R-:W-:Y:S01]  /*0d40*/  ISETP.NE.AND P0, PT, R15.reuse, 0x3, PT ;  /* 0x000000030f00780c */ /* 0x040fe20003f05270 */
[----:B------:R-:W-:Y:S01]  /*0d50*/  VIADD R15, R15, 0x1 ;  /* 0x000000010f0f7836 */ /* 0x000fe20000000000 */
[----:B------:R-:W-:Y:S01]  /*0d60*/  UIADD3 UR4, UPT, UPT, UR4, 0x1, URZ ;  /* 0x0000000104047890 */ /* 0x000fe2000fffe0ff */
[----:B-1----:R-:W-:-:S03]  /*0d70*/  VIADD R2, R2, 0x31840 ;  /* 0x0003184002027836 */ /* 0x002fc60000000000 */
[----:B------:R-:W-:Y:S01]  /*0d80*/  SEL R15, R15, RZ, P0 ;  /* 0x000000ff0f0f7207 */ /* 0x000fe20000000000 */
[----:B------:R-:W-:Y:S01]  /*0d90*/  UISETP.NE.AND UP0, UPT, UR4, 0x38, UPT ;  /* 0x000000380400788c */ /* 0x000fe2000bf05270 */
[----:B------:R-:W-:Y:S02]  /*0da0*/  PRMT R2, RZ, 0x654, R2 ;  /* 0x00000654ff027816 */ /* 0x000fe40000000002 */
[----:B------:R-:W-:Y:S02]  /*0db0*/  ISETP.NE.AND P0, PT, R15, RZ, PT ;  /* 0x000000ff0f00720c */ /* 0x000fe40003f05270 */
[----:B--2---:R1:W-:Y:S02]  /*0dc0*/  SYNCS.ARRIVE.TRANS64.RED.A1T0 RZ, [R2+URZ], RZ ;  /* 0x000000ff02ff79a7 */ /* 0x0043e400081004ff */
[----:B-1----:R-:W-:-:S04]  /*0dd0*/  SEL R2, RZ, 0x1, P0 ;  /* 0x00000001ff027807 */ /* 0x002fc80000000000 */
[----:B------:R-:W-:Y:S01]  /*0de0*/  LOP3.LUT R16, R16, R2, RZ, 0x3c, !PT ;  /* 0x0000000210107212 */ /* 0x000fe200078e3cff */
[----:B------:R-:W-:Y:S06]  /*0df0*/  BRA.U UP0, `(.L_x_16) ;  /* 0xfffffff900fc7547 */ /* 0x000fec000b83ffff */
[----:B------:R-:W-:-:S13]  /*0e00*/  ISETP.NE.AND P0, PT, R25, UR5, PT ;  /* 0x0000000519007c0c */ /* 0x000fda000bf05270 */
[----:B------:R-:W-:Y:S05]  /*0e10*/  @!P0 EXIT ;  /* 0x000000000000894d */ /* 0x000fea0003800000 */
[----:B------:R-:W-:Y:S01]  /*0e20*/  UIADD3 UR5, UPT, UPT, UR5, 0x1, URZ ;  /* 0x0000000105057890 */ /* 0x000fe2000fffe0ff */
[----:B------:R-:W-:Y:S05]  /*0e30*/  BRA `(.L_x_17) ;  /* 0xfffffff800dc7947 */ /* 0x000fea000383ffff */
.L_x_12:
[----:B-1----:R-:W-:-:S09]  /*0e40*/  UISETP.NE.AND UP0, UPT, UR5, URZ, UPT ;  /* 0x000000ff0500728c */ /* 0x002fd2000bf05270 */
[----:B------:R-:W-:Y:S05]  /*0e50*/  BRA.U UP0, `(.L_x_13) ;  /* 0x0000001100e87547 */ /* 0x000fea000b800000 */
[----:B------:R-:W1:Y:S01]  /*0e60*/  S2UR UR4, SR_CTAID.X ;  /* 0x00000000000479c3 */ /* 0x000e620000002500 */
[----:B------:R-:W-:Y:S02]  /*0e70*/  UMOV UR8, 0x400 ;  /* 0x0000040000087882 */ /* 0x000fe40000000000 */
[----:B------:R-:W-:-:S04]  /*0e80*/  ULEA UR8, UR5, UR8, 0x18 ;  /* 0x0000000805087291 */ /* 0x000fc8000f8ec0ff */
[----:B------:R-:W-:Y:S02]  /*0e90*/  UIADD3 UR5, UPT, UPT, UR8, 0x18000, URZ ;  /* 0x0001800008057890 */ /* 0x000fe4000fffe0ff */
[----:B------:R-:W-:Y:S02]  /*0ea0*/  UIADD3 UR6, UPT, UPT, UR8, 0x8000, URZ ;  /* 0x0000800008067890 */ /* 0x000fe4000fffe0ff */
[----:B------:R-:W-:Y:S02]  /*0eb0*/  USHF.R.U32.HI UR5, URZ, 0x4, UR5 ;  /* 0x00000004ff057899 */ /* 0x000fe40008011605 */
[----:B------:R-:W-:Y:S02]  /*0ec0*/  USHF.R.U32.HI UR6, URZ, 0x4, UR6 ;  /* 0x00000004ff067899 */ /* 0x000fe40008011606 */
[----:B------:R-:W-:Y:S01]  /*0ed0*/  ULOP3.LUT UR5, UR5, 0x3fc0, URZ, 0xc0, !UPT ;  /* 0x00003fc005057892 */ /* 0x000fe2000f8ec0ff */
[----:B-1----:R-:W-:-:S13]  /*0ee0*/  ISETP.LE.U32.AND P0, PT, R22, UR4, PT ;  /* 0x0000000416007c0c */ /* 0x002fda000bf03070 */
[----:B------:R-:W-:Y:S05]  /*0ef0*/  @P0 EXIT ;  /* 0x000000000000094d */ /* 0x000fea0003800000 */
[----:B------:R-:W-:Y:S01]  /*0f00*/  ULOP3.LUT UR4, URZ, UR4, URZ, 0x33, !UPT ;  /* 0x00000004ff047292 */ /* 0x000fe2000f8e33ff */
[----:B------:R-:W-:Y:S01]  /*0f10*/  IMAD.U32 R5, RZ, RZ, UR5 ;  /* 0x00000005ff057e24 */ /* 0x000fe2000f8e00ff */
[----:B------:R-:W-:Y:S01]  /*0f20*/  ULOP3.LUT UR6, UR6, 0x3fc0, URZ, 0xc0, !UPT ;  /* 0x00003fc006067892 */ /* 0x000fe2000f8ec0ff */
[C---:B------:R-:W-:Y:S01]  /*0f30*/  ISETP.GE.U32.AND P0, PT, R21.reuse, 0x4, PT ;  /* 0x000000041500780c */ /* 0x040fe20003f06070 */
[----:B------:R-:W-:Y:S01]  /*0f40*/  IMAD.MOV.U32 R4, RZ, RZ, RZ ;  /* 0x000000ffff047224 */ /* 0x000fe200078e00ff */
[----:B------:R-:W-:Y:S01]  /*0f50*/  UMOV UR17, URZ ;  /* 0x000000ff00117c82 */ /* 0x000fe20008000000 */
[----:B------:R-:W-:Y:S01]  /*0f60*/  VIADD R3, R22, UR4 ;  /* 0x0000000416037c36 */ /* 0x000fe20008000000 */
[----:B------:R-:W-:Y:S01]  /*0f70*/  UMOV UR15, URZ ;  /* 0x000000ff000f7c82 */ /* 0x000fe20008000000 */
[C---:B------:R-:W-:Y:S01]  /*0f80*/  IMAD R5, R21.reuse, 0x600, R5 ;  /* 0x0000060015057824 */ /* 0x040fe200078e0205 */
[----:B------:R-:W-:Y:S01]  /*0f90*/  LEA R6, R21, UR6, 0xa ;  /* 0x0000000615067c11 */ /* 0x000fe2000f8e50ff */
[----:B------:R-:W-:Y:S01]  /*0fa0*/  IMAD.HI.U32 R3, R3, 0x76b981db, RZ ;  /* 0x76b981db03037827 */ /* 0x000fe200078e00ff */
[----:B------:R-:W-:Y:S01]  /*0fb0*/  UMOV UR6, 0x180 ;  /* 0x0000018000067882 */ /* 0x000fe20000000000 */
[----:B------:R-:W-:Y:S01]  /*0fc0*/  UMOV UR7, 0x184 ;  /* 0x0000018400077882 */ /* 0x000fe20000000000 */
[----:B------:R-:W-:Y:S01]  /*0fd0*/  SEL R6, R6, RZ, !P0 ;  /* 0x000000ff06067207 */ /* 0x000fe20004000000 */
[----:B------:R-:W-:Y:S01]  /*0fe0*/  UMOV UR4, 0x180 ;  /* 0x0000018000047882 */ /* 0x000fe20000000000 */
[----:B------:R-:W-:Y:S01]  /*0ff0*/  SEL R5, R5, RZ, !P0 ;  /* 0x000000ff05057207 */ /* 0x000fe20004000000 */
[----:B------:R-:W-:Y:S01]  /*1000*/  UMOV UR5, 0x184 ;  /* 0x0000018400057882 */ /* 0x000fe20000000000 */
[----:B------:R-:W-:-:S07]  /*1010*/  SHF.R.U32.HI R3, RZ, 0x6, R3 ;  /* 0x00000006ff037819 */ /* 0x000fce0000011603 */
.L_x_24:
[----:B------:R-:W-:Y:S02]  /*1020*/  USHF.R.U32.HI UR10, URZ, 0x1, UR17 ;  /* 0x00000001ff0a7899 */ /* 0x000fe40008011611 */
[----:B------:R-:W-:Y:S02]  /*1030*/  USHF.L.U32 UR9, UR17, 0x3, URZ ;  /* 0x0000000311097899 */ /* 0x000fe400080006ff */
[----:B------:R-:W-:Y:S02]  /*1040*/  ULOP3.LUT UR10, UR10, 0x1, URZ, 0xc, !UPT ;  /* 0x000000010a0a7892 */ /* 0x000fe4000f8e0cff */
[----:B------:R-:W-:Y:S02]  /*1050*/  ULOP3.LUT UR9, UR9, 0x8, URZ, 0xc0, !UPT ;  /* 0x0000000809097892 */ /* 0x000fe4000f8ec0ff */
[----:B------:R-:W-:Y:S02]  /*1060*/  USHF.L.U32 UR10, UR10, 0x1f, URZ ;  /* 0x0000001f0a0a7899 */ /* 0x000fe400080006ff */
[----:B------:R-:W-:-:S02]  /*1070*/  ULOP3.LUT UR12, UR17, 0x1, URZ, 0xc0, !UPT ;  /* 0x00000001110c7892 */ /* 0x000fc4000f8ec0ff */
[----:B------:R-:W-:Y:S01]  /*1080*/  MOV R0, UR9 ;  /* 0x0000000900007c02 */ /* 0x000fe20008000f00 */
[----:B------:R-:W-:Y:S01]  /*1090*/  UIADD3 UR9, UPT, UPT, UR8, UR9, URZ ;  /* 0x0000000908097290 */ /* 0x000fe2000fffe0ff */
[----:B------:R-:W-:Y:S01]  /*10a0*/  MOV R2, UR10 ;  /* 0x0000000a00027c02 */ /* 0x000fe20008000f00 */
[----:B------:R-:W-:Y:S02]  /*10b0*/  UIMAD UR12, UR12, 0xc0, URZ ;  /* 0x000000c00c0c78a4 */ /* 0x000fe4000f8e02ff */
[----:B------:R-:W-:Y:S01]  /*10c0*/  UIADD3 UR11, UPT, UPT, UR9, 0x31860, URZ ;  /* 0x00031860090b7890 */ /* 0x000fe2000fffe0ff */
[----:B------:R-:W1:Y:S02]  /*10d0*/  SYNCS.PHASECHK.TRANS64.TRYWAIT P0, [R0+UR8+0x31870], R2 ;  /* 0x03187002000075a7 */ /* 0x000e640008001108 */
[----:B-1----:R-:W-:Y:S09]  /*10e0*/  @!P0 BRA `(.L_x_18) ;  /* 0x0000002800788947 */ /* 0x002ff20003800000 */
.L_x_50:
[----:B------:R-:W-:Y:S01]  /*10f0*/  NOP ;  /* 0x0000000000007918 */ /* 0x000fe20000000000 */
[----:B------:R-:W-:-:S05]  /*1100*/  UMOV UR16, URZ ;  /* 0x000000ff00107c82 */ /* 0x000fca0008000000 */
.L_x_23:
[----:B------:R-:W-:Y:S01]  /*1110*/  ULEA UR10, UR15, UR8, 0x3 ;  /* 0x000000080f0a7291 */ /* 0x000fe2000f8e18ff */
[----:B-1----:R-:W-:Y:S01]  /*1120*/  SHF.L.U32 R9, R4, 0x1f, RZ ;  /* 0x0000001f04097819 */ /* 0x002fe200000006ff */
[----:B------:R-:W-:Y:S01]  /*1130*/  ULOP3.LUT UP0, UR14, UR16, 0x2, URZ, 0xc0, !UPT ;  /* 0x00000002100e7892 */ /* 0x000fe2000f80c0ff */
[----:B------:R-:W-:Y:S06]  /*1140*/  MOV R0, UR15 ;  /* 0x0000000f00007c02 */ /* 0x000fec0008000f00 */
[----:B------:R-:W1:Y:S02]  /*1150*/  SYNCS.PHASECHK.TRANS64.TRYWAIT P0, [UR10+0x31840], R9 ;  /* 0x03184009ff0075a7 */ /* 0x000e64000800110a */
[----:B-12---:R-:W-:Y:S05]  /*1160*/  @!P0 BRA `(.L_x_19) ;  /* 0x0000002800788947 */ /* 0x006fea0003800000 */
.L_x_52:
[----:B------:R-:W-:Y:S01]  /*1170*/  NOP ;  /* 0x0000000000007918 */ /* 0x000fe20000000000 */
[----:B------:R-:W-:Y:S05]  /*1180*/  BRA.U UP0, `(.L_x_20) ;  /* 0x0000000100487547 */ /* 0x000fea000b800000 */
[----:B------:R-:W-:Y:S02]  /*1190*/  ULEA UR22, UR15, UR8, 0x9 ;  /* 0x000000080f167291 */ /* 0x000fe4000f8e48ff */
[----:B------:R-:W-:Y:S02]  /*11a0*/  ULEA UR9, UR15, UR8, 0xa ;  /* 0x000000080f097291 */ /* 0x000fe4000f8e50ff */
[----:B------:R-:W-:Y:S02]  /*11b0*/  UIADD3 UR22, UPT, UPT, UR22, 0x30000, URZ ;  /* 0x0003000016167890 */ /* 0x000fe4000fffe0ff */
[----:B------:R-:W-:Y:S02]  /*11c0*/  UIADD3 UR13, UPT, UPT, UR9, 0x30800, URZ ;  /* 0x00030800090d7890 */ /* 0x000fe4000fffe0ff */
[----:B------:R-:W-:Y:S02]  /*11d0*/  UIADD3 UR9, UPT, UPT, UR9, 0x30a00, URZ ;  /* 0x00030a0009097890 */ /* 0x000fe4000fffe0ff */
[----:B------:R-:W-:Y:S02]  /*11e0*/  USHF.R.U32.HI UR22, URZ, 0x4, UR22 ;  /* 0x00000004ff167899 */ /* 0x000fe40008011616 */
[----:B------:R-:W-:Y:S02]  /*11f0*/  USHF.R.U32.HI UR13, URZ, 0x4, UR13 ;  /* 0x00000004ff0d7899 */ /* 0x000fe4000801160d */
[----:B------:R-:W-:Y:S02]  /*1200*/  USHF.R.U32.HI UR9, URZ, 0x4, UR9 ;  /* 0x00000004ff097899 */ /* 0x000fe40008011609 */
[----:B------:R-:W-:Y:S02]  /*1210*/  ULOP3.LUT UR18, UR22, 0x3fe0, URZ, 0xc0, !UPT ;  /* 0x00003fe016127892 */ /* 0x000fe4000f8ec0ff */
[----:B------:R-:W-:Y:S02]  /*1220*/  ULOP3.LUT UR20, UR13, 0x3fc0, URZ, 0xc0, !UPT ;  /* 0x00003fc00d147892 */ /* 0x000fe4000f8ec0ff */
[----:B------:R-:W-:Y:S01]  /*1230*/  ULOP3.LUT UR22, UR9, 0x3fe0, URZ, 0xc0, !UPT ;  /* 0x00003fe009167892 */ /* 0x000fe2000f8ec0ff */
[----:B------:R-:W-:Y:S01]  /*1240*/  UMOV UR19, 0x4008 ;  /* 0x0000400800137882 */ /* 0x000fe20000000000 */
[----:B------:R-:W-:Y:S01]  /*1250*/  UMOV UR21, 0x4008 ;  /* 0x0000400800157882 */ /* 0x000fe20000000000 */
[----:B------:R-:W-:Y:S02]  /*1260*/  UMOV UR23, 0x4008 ;  /* 0x0000400800177882 */ /* 0x000fe40000000000 */
[----:B------:R2:W-:Y:S02]  /*1270*/  UTCCP.T.S.4x32dp128bit tmem[0x180], gdesc[UR18] ;  /* 0x00018012ff0079e7 */ /* 0x0005e40009100000 */
[----:B------:R2:W-:Y:S02]  /*1280*/  UTCCP.T.S.4x32dp128bit tmem[0x184], gdesc[UR20] ;  /* 0x00018414ff0079e7 */ /* 0x0005e40009100000 */
[----:B------:R2:W-:Y:S01]  /*1290*/  UTCCP.T.S.4x32dp128bit tmem[0x188], gdesc[UR22] ;  /* 0x00018816ff0079e7 */ /* 0x0005e20009100000 */
[----:B------:R-:W-:Y:S02]  /*12a0*/  NOP ;  /* 0x0000000000007918 */ /* 0x000fe40000000000 */
.L_x_20:
[----:B------:R-:W-:Y:S01]  /*12b0*/  UISETP.NE.AND UP0, UPT, UR15, 0x3, UPT ;  /* 0x000000030f00788c */ /* 0x000fe2000bf05270 */
[----:B-1----:R-:W-:Y:S01]  /*12c0*/  SHFL.IDX PT, R2, R6, R0, 0x1f ;  /* 0x00001f0006027589 */ /* 0x002fe200000e0000 */
[----:B------:R-:W-:Y:S01]  /*12d0*/  UIADD3 UR9, UPT, UPT, UR15, 0x1, URZ ;  /* 0x000000010f097890 */ /* 0x000fe2000fffe0ff */
[----:B------:R-:W-:Y:S03]  /*12e0*/  NOP ;  /* 0x0000000000007918 */ /* 0x000fe60000000000 */
[----:B------:R-:W-:Y:S03]  /*12f0*/  USEL UR9, UR9, URZ, UP0 ;  /* 0x000000ff09097287 */ /* 0x000fe60008000000 */
[----:B------:R-:W1:Y:S01]  /*1300*/  SHFL.IDX PT, R0, R5, R0, 0x1f ;  /* 0x00001f0005007589 */ /* 0x000e6200000e0000 */
[----:B------:R-:W-:Y:S02]  /*1310*/  USHF.L.U32 UR15, UR14, 0x4, URZ ;  /* 0x000000040e0f7899 */ /* 0x000fe400080006ff */
[----:B------:R-:W-:Y:S02]  /*1320*/  ULEA UR13, UR9, UR8, 0x3 ;  /* 0x00000008090d7291 */ /* 0x000fe4000f8e18ff */
[----:B------:R-:W-:Y:S01]  /*1330*/  ULEA UR14, UR14, 0x8b0, 0xd ;  /* 0x000008b00e0e7891 */ /* 0x000fe2000f8e68ff */
[----:B------:R-:W-:Y:S01]  /*1340*/  ISETP.NE.AND P0, PT, RZ, UR9, PT ;  /* 0x00000009ff007c0c */ /* 0x000fe2000bf05270 */
[----:B------:R-:W-:Y:S02]  /*1350*/  UISETP.NE.AND UP0, UPT, UR16, URZ, UPT ;  /* 0x000000ff1000728c */ /* 0x000fe4000bf05270 */
[----:B------:R-:W-:Y:S02]  /*1360*/  UPRMT UR15, UR15, 0x5410, UR14 ;  /* 0x000054100f0f7896 */ /* 0x000fe4000800000e */
[----:B------:R-:W-:Y:S01]  /*1370*/  UIADD3 UR10, UPT, UPT, UR10, 0x31820, URZ ;  /* 0x000318200a0a7890 */ /* 0x000fe2000fffe0ff */
[----:B------:R-:W-:Y:S01]  /*1380*/  UMOV UR14, URZ ;  /* 0x000000ff000e7c82 */ /* 0x000fe20008000000 */
[----:B--2---:R-:W-:Y:S01]  /*1390*/  UMOV UR21, 0x40004040 ;  /* 0x4000404000157882 */ /* 0x004fe20000000000 */
[----:B------:R-:W-:Y:S01]  /*13a0*/  UMOV UR19, 0x40004040 ;  /* 0x4000404000137882 */ /* 0x000fe20000000000 */
[----:B------:R-:W-:Y:S01]  /*13b0*/  UMOV UR25, 0x40004040 ;  /* 0x4000404000197882 */ /* 0x000fe20000000000 */
[----:B------:R-:W-:Y:S01]  /*13c0*/  UMOV UR23, 0x40004040 ;  /* 0x4000404000177882 */ /* 0x000fe20000000000 */
[----:B------:R-:W-:Y:S01]  /*13d0*/  UMOV UR29, 0x40004040 ;  /* 0x40004040001d7882 */ /* 0x000fe20000000000 */
[----:B------:R-:W-:Y:S01]  /*13e0*/  UMOV UR27, 0x40004040 ;  /* 0x40004040001b7882 */ /* 0x000fe20000000000 */
[----:B------:R-:W-:Y:S01]  /*13f0*/  UMOV UR33, 0x40004040 ;  /* 0x4000404000217882 */ /* 0x000fe20000000000 */
[----:B------:R-:W-:Y:S01]  /*1400*/  UMOV UR31, 0x40004040 ;  /* 0x40004040001f7882 */ /* 0x000fe20000000000 */
[----:B-1----:R-:W-:Y:S02]  /*1410*/  R2UR UR18, R0 ;  /* 0x00000000001272ca */ /* 0x002fe400000e0000 */
[----:B------:R-:W-:Y:S02]  /*1420*/  R2UR UR20, R2 ;  /* 0x00000000021472ca */ /* 0x000fe400000e0000 */
[----:B------:R-:W-:Y:S04]  /*1430*/  SEL R0, RZ, 0x1, P0 ;  /* 0x00000001ff007807 */ /* 0x000fe80000000000 */
[----:B------:R-:W-:Y:S01]  /*1440*/  LOP3.LUT R4, R4, R0, RZ, 0x3c, !PT ;  /* 0x0000000004047212 */ /* 0x000fe200078e3cff */
[----:B------:R-:W-:Y:S04]  /*1450*/  IMAD.U32 R0, RZ, RZ, UR9 ;  /* 0x00000009ff007e24 */ /* 0x000fe8000f8e00ff */
[----:B------:R-:W-:Y:S01]  /*1460*/  UIADD3 UR22, UPT, UPT, UR18, 0x2, URZ ;  /* 0x0000000212167890 */ /* 0x000fe2000fffe0ff */
[----:B------:R-:W-:Y:S01]  /*1470*/  IMAD.U32 R9, R4, -0x80000000, RZ ;  /* 0x8000000004097824 */ /* 0x000fe200078e00ff */
[----:B------:R-:W-:Y:S01]  /*1480*/  UIADD3 UR24, UPT, UPT, UR20, 0x2, URZ ;  /* 0x0000000214187890 */ /* 0x000fe2000fffe0ff */
[----:B------:R1:W-:Y:S01]  /*1490*/  UTCQMMA gdesc[UR20], gdesc[UR18], tmem[UR12], tmem[UR14], idesc[UR15], tmem[UR6], UP0 ;  /* 0x00060e1214007dea */ /* 0x0003e2000800030c */
[----:B------:R-:W-:Y:S02]  /*14a0*/  UIADD3 UR28, UPT, UPT, UR20, 0x4, URZ ;  /* 0x00000004141c7890 */ /* 0x000fe4000fffe0ff */
[----:B------:R-:W-:Y:S02]  /*14b0*/  UIADD3 UR26, UPT, UPT, UR18, 0x4, URZ ;  /* 0x00000004121a7890 */ /* 0x000fe4000fffe0ff */
[----:B------:R-:W-:Y:S02]  /*14c0*/  UIADD3 UR32, UPT, UPT, UR20, 0x6, URZ ;  /* 0x0000000614207890 */ /* 0x000fe4000fffe0ff */
[----:B------:R-:W-:Y:S01]  /*14d0*/  UIADD3 UR30, UPT, UPT, UR18, 0x6, URZ ;  /* 0x00000006121e7890 */ /* 0x000fe2000fffe0ff */
[----:B------:R1:W-:Y:S04]  /*14e0*/  UTCQMMA gdesc[UR24], gdesc[UR22], tmem[UR12], tmem[UR14], idesc[UR15], tmem[UR6], UPT ;  /* 0x00060e1618007dea */ /* 0x0003e8000b80030c */
[----:B------:R1:W-:Y:S04]  /*14f0*/  UTCQMMA gdesc[UR28], gdesc[UR26], tmem[UR12], tmem[UR14], idesc[UR15], tmem[UR6], UPT ;  /* 0x00060e1a1c007dea */ /* 0x0003e8000b80030c */
[----:B------:R1:W-:Y:S01]  /*1500*/  UTCQMMA gdesc[UR32], gdesc[UR30], tmem[UR12], tmem[UR14], idesc[UR15], tmem[UR6], UPT ;  /* 0x00060e1e20007dea */ /* 0x0003e2000b80030c */
[----:B------:R1:W-:Y:S01]  /*1510*/  UTCBAR [UR10], URZ ;  /* 0x000000ff0a0073e9 */ /* 0x0003e200080000ff */
[----:B------:R-:W2:Y:S02]  /*1520*/  SYNCS.PHASECHK.TRANS64.TRYWAIT P0, [UR13+0x31840], R9 ;  /* 0x03184009ff0075a7 */ /* 0x000ea4000800110d */
[----:B-12---:R-:W-:Y:S05]  /*1530*/  @!P0 BRA `(.L_x_21) ;  /* 0x0000002400a08947 */ /* 0x006fea0003800000 */
.L_x_54:
[----:B------:R-:W-:Y:S01]  /*1540*/  UIADD3 UR10, UPT, UPT, UR16, 0x1, URZ ;  /* 0x00000001100a7890 */ /* 0x000fe2000fffe0ff */
[----:B-1----:R-:W1:Y:S01]  /*1550*/  SHFL.IDX PT, R2, R6, R0, 0x1f ;  /* 0x00001f0006027589 */ /* 0x002e6200000e0000 */
[----:B------:R-:W-:Y:S02]  /*1560*/  UIADD3 UR13, UPT, UPT, UR13, 0x31820, URZ ;  /* 0x000318200d0d7890 */ /* 0x000fe4000fffe0ff */
[----:B------:R-:W-:Y:S05]  /*1570*/  USHF.L.U32 UR14, UR10, 0xd, URZ ;  /* 0x0000000d0a0e7899 */ /* 0x000fea00080006ff */
[----:B------:R-:W2:Y:S01]  /*1580*/  SHFL.IDX PT, R0, R5, R0, 0x1f ;  /* 0x00001f0005007589 */ /* 0x000ea200000e0000 */
[----:B------:R-:W-:Y:S01]  /*1590*/  USHF.L.U32 UR15, UR10, 0x4, URZ ;  /* 0x000000040a0f7899 */ /* 0x000fe200080006ff */
[----:B------:R-:W-:Y:S01]  /*15a0*/  NOP ;  /* 0x0000000000007918 */ /* 0x000fe20000000000 */
[----:B------:R-:W-:Y:S01]  /*15b0*/  ULOP3.LUT UR14, UR14, 0x6000, URZ, 0xc0, !UPT ;  /* 0x000060000e0e7892 */ /* 0x000fe2000f8ec0ff */
[----:B------:R-:W-:Y:S01]  /*15c0*/  NOP ;  /* 0x0000000000007918 */ /* 0x000fe20000000000 */
[----:B------:R-:W-:Y:S02]  /*15d0*/  ULOP3.LUT UR15, UR15, 0x30, URZ, 0xc0, !UPT ;  /* 0x000000300f0f7892 */ /* 0x000fe4000f8ec0ff */
[----:B------:R-:W-:Y:S02]  /*15e0*/  ULOP3.LUT UR14, UR14, 0x8b0, URZ, 0xfc, !UPT ;  /* 0x000008b00e0e7892 */ /* 0x000fe4000f8efcff */
[----:B------:R-:W-:Y:S02]  /*15f0*/  UISETP.NE.AND UP0, UPT, UR10, 0x37, UPT ;  /* 0x000000370a00788c */ /* 0x000fe4000bf05270 */
[----:B------:R-:W-:Y:S01]  /*1600*/  UPRMT UR15, UR15, 0x5410, UR14 ;  /* 0x000054100f0f7896 */ /* 0x000fe2000800000e */
[----:B------:R-:W-:Y:S02]  /*1610*/  UMOV UR21, 0x40004040 ;  /* 0x4000404000157882 */ /* 0x000fe40000000000 */
[----:B------:R-:W-:Y:S01]  /*1620*/  UMOV UR14, URZ ;  /* 0x000000ff000e7c82 */ /* 0x000fe20008000000 */
[----:B------:R-:W-:Y:S01]  /*1630*/  UMOV UR19, 0x40004040 ;  /* 0x4000404000137882 */ /* 0x000fe20000000000 */
[----:B------:R-:W-:Y:S01]  /*1640*/  UMOV UR25, 0x40004040 ;  /* 0x4000404000197882 */ /* 0x000fe20000000000 */
[----:B------:R-:W-:Y:S01]  /*1650*/  UMOV UR23, 0x40004040 ;  /* 0x4000404000177882 */ /* 0x000fe20000000000 */
[----:B------:R-:W-:Y:S01]  /*1660*/  UMOV UR29, 0x40004040 ;  /* 0x40004040001d7882 */ /* 0x000fe20000000000 */
[----:B-1----:R-:W-:Y:S01]  /*1670*/  R2UR UR20, R2 ;  /* 0x00000000021472ca */ /* 0x002fe200000e0000 */
[----:B------:R-:W-:Y:S01]  /*1680*/  UMOV UR27, 0x40004040 ;  /* 0x40004040001b7882 */ /* 0x000fe20000000000 */
[----:B--2---:R-:W-:Y:S01]  /*1690*/  R2UR UR18, R0 ;  /* 0x00000000001272ca */ /* 0x004fe200000e0000 */
[----:B------:R-:W-:Y:S01]  /*16a0*/  UMOV UR33, 0x40004040 ;  /* 0x4000404000217882 */ /* 0x000fe20000000000 */
[----:B------:R-:W-:Y:S09]  /*16b0*/  UMOV UR31, 0x40004040 ;  /* 0x40004040001f7882 */ /* 0x000ff20000000000 */
[----:B------:R-:W-:Y:S02]  /*16c0*/  UIADD3 UR24, UPT, UPT, UR20, 0x2, URZ ;  /* 0x0000000214187890 */ /* 0x000fe4000fffe0ff */
[----:B------:R-:W-:Y:S01]  /*16d0*/  UIADD3 UR22, UPT, UPT, UR18, 0x2, URZ ;  /* 0x0000000212167890 */ /* 0x000fe2000fffe0ff */
[----:B------:R1:W-:Y:S01]  /*16e0*/  UTCQMMA gdesc[UR20], gdesc[UR18], tmem[UR12], tmem[UR14], idesc[UR15], tmem[UR4], UPT ;  /* 0x00040e1214007dea */ /* 0x0003e2000b80030c */
        /* <DEDUP_REMOVED lines=8> */
[----:B------:R-:W-:Y:S05]  /*1770*/  BRA.U UP0, `(.L_x_22) ;  /* 0x0000000100087547 */ /* 0x000fea000b800000 */
[----:B------:R2:W-:Y:S01]  /*1780*/  UTCBAR [UR11], URZ ;  /* 0x000000ff0b0073e9 */ /* 0x0005e200080000ff */
[----:B------:R-:W-:Y:S01]  /*1790*/  NOP ;  /* 0x0000000000007918 */ /* 0x000fe20000000000 */
.L_x_22:
[----:B------:R-:W-:Y:S02]  /*17a0*/  UISETP.NE.AND UP0, UPT, UR9, 0x3, UPT ;  /* 0x000000030900788c */ /* 0x000fe4000bf05270 */
[----:B------:R-:W-:Y:S02]  /*17b0*/  UIADD3 UR9, UPT, UPT, UR9, 0x1, URZ ;  /* 0x0000000109097890 */ /* 0x000fe4000fffe0ff */
[----:B------:R-:W-:Y:S02]  /*17c0*/  UIADD3 UR16, UPT, UPT, UR16, 0x2, URZ ;  /* 0x0000000210107890 */ /* 0x000fe4000fffe0ff */
[----:B-1----:R-:W-:Y:S02]  /*17d0*/  USEL UR15, UR9, URZ, UP0 ;  /* 0x000000ff090f7287 */ /* 0x002fe40008000000 */
[----:B------:R-:W-:Y:S04]  /*17e0*/  UISETP.NE.AND UP0, UPT, UR16, 0x38, UPT ;  /* 0x000000381000788c */ /* 0x000fe8000bf05270 */
[----:B------:R-:W-:Y:S04]  /*17f0*/  ISETP.NE.AND P0, PT, RZ, UR15, PT ;  /* 0x0000000fff007c0c */ /* 0x000fe8000bf05270 */
[----:B------:R-:W-:Y:S04]  /*1800*/  SEL R0, RZ, 0x1, P0 ;  /* 0x00000001ff007807 */ /* 0x000fe80000000000 */
[----:B------:R-:W-:Y:S01]  /*1810*/  LOP3.LUT R4, R4, R0, RZ, 0x3c, !PT ;  /* 0x0000000004047212 */ /* 0x000fe200078e3cff */
[----:B------:R-:W-:Y:S06]  /*1820*/  BRA.U UP0, `(.L_x_23) ;  /* 0xfffffff900387547 */ /* 0x000fec000b83ffff */
[----:B------:R-:W-:-:S13]  /*1830*/  ISETP.NE.AND P0, PT, R3, UR17, PT ;  /* 0x0000001103007c0c */ /* 0x000fda000bf05270 */
[----:B--2---:R-:W-:Y:S05]  /*1840*/  @!P0 EXIT ;  /* 0x000000000000894d */ /* 0x004fea0003800000 */
[----:B------:R-:W-:Y:S01]  /*1850*/  UIADD3 UR17, UPT, UPT, UR17, 0x1, URZ ;  /* 0x0000000111117890 */ /* 0x000fe2000fffe0ff */
[----:B------:R-:W-:Y:S11]  /*1860*/  BRA `(.L_x_24) ;  /* 0xfffffff400ec7947 */ /* 0x000ff6000383ffff */
.L_x_11:
[----:B------:R-:W-:-:S13]  /*1870*/  ELECT P0, URZ, PT ;  /* 0x0000000000ff782f */ /* 0x000fda0003800000 */
[----:B------:R-:W-:Y:S05]  /*1880*/  @!P0 BRA `(.L_x_13) ;  /* 0x00000008005c8947 */ /* 0x000fea0003800000 */
[----:B------:R-:W1:Y:S02]  /*1890*/  S2R R3, SR_CTAID.X ;  /* 0x0000000000037919 */ /* 0x000e640000002500 */
[----:B-1----:R-:W-:-:S13]  /*18a0*/  ISETP.GE.U32.AND P0, PT, R3, R22, PT ;  /* 0x000000160300720c */ /* 0x002fda0003f06070 */
[----:B------:R-:W-:Y:S05]  /*18b0*/  @P0 EXIT ;  /* 0x000000000000094d */ /* 0x000fea0003800000 */
[----:B------:R-:W1:Y:S01]  /*18c0*/  LDC.64 R12, c[0x0][0x348] ;  /* 0x0000d200ff0c7b82 */ /* 0x000e620000000a00 */
[----:B------:R-:W-:Y:S02]  /*18d0*/  LOP3.LUT R0, RZ, R3, RZ, 0x33, !PT ;  /* 0x00000003ff007212 */ /* 0x000fe400078e33ff */
[----:B------:R-:W-:Y:S01]  /*18e0*/  CS2R R10, SRZ ;  /* 0x00000000000a7805 */ /* 0x000fe2000001ff00 */
[----:B------:R-:W-:Y:S02]  /*18f0*/  IMAD.MOV.U32 R2, RZ, RZ, R3 ;  /* 0x000000ffff027224 */ /* 0x000fe400078e0003 */
[----:B------:R-:W-:-:S04]  /*1900*/  IMAD.IADD R0, R22, 0x1, R0 ;  /* 0x0000000116007824 */ /* 0x000fc800078e0200 */
[----:B------:R-:W-:-:S05]  /*1910*/  IMAD.HI.U32 R0, R0, 0x76b981db, RZ ;  /* 0x76b981db00007827 */ /* 0x000fca00078e00ff */
[----:B------:R-:W-:-:S07]  /*1920*/  SHF.R.U32.HI R0, RZ, 0x6, R0 ;  /* 0x00000006ff007819 */ /* 0x000fce0000011600 */
.L_x_30:
[----:B------:R-:W-:-:S05]  /*1930*/  IMAD.HI.U32 R9, R2, -0x45d1745d, RZ ;  /* 0xba2e8ba302097827 */ /* 0x000fca00078e00ff */
[----:B------:R-:W-:-:S05]  /*1940*/  SHF.R.U32.HI R9, RZ, 0x8, R9 ;  /* 0x00000008ff097819 */ /* 0x000fca0000011609 */
[C---:B------:R-:W-:Y:S02]  /*1950*/  IMAD R7, R9.reuse, -0x10, R34 ;  /* 0xfffffff009077824 */ /* 0x040fe400078e0222 */
[----:B------:R-:W-:Y:S01]  /*1960*/  IMAD R8, R9, -0x160, R2 ;  /* 0xfffffea009087824 */ /* 0x000fe200078e0202 */
[----:B------:R-:W-:Y:S02]  /*1970*/  MOV R2, 0x19b0 ;  /* 0x000019b000027802 */ /* 0x000fe40000000f00 */
[----:B------:R-:W-:Y:S02]  /*1980*/  VIMNMX.U32 R7, PT, PT, R7, 0x10, PT ;  /* 0x0000001007077848 */ /* 0x000fe40003fe0000 */
[----:B------:R-:W-:Y:S02]  /*1990*/  LOP3.LUT R5, R8, 0xffff, RZ, 0xc0, !PT ;  /* 0x0000ffff08057812 */ /* 0x000fe400078ec0ff */
[----:B-1----:R-:W-:Y:S05]  /*19a0*/  CALL.REL.NOINC `($__internal_3_$__cuda_sm20_div_u16) ;  /* 0x0000002400447944 */ /* 0x002fea0003c00000 */
[----:B------:R-:W-:Y:S01]  /*19b0*/  PRMT R7, R7, 0x9910, RZ ;  /* 0x0000991007077816 */ /* 0x000fe200000000ff */
[----:B------:R-:W1:Y:S01]  /*19c0*/  S2R R2, SR_CgaCtaId ;  /* 0x0000000000027919 */ /* 0x000e620000008800 */
[C---:B------:R-:W-:Y:S01]  /*19d0*/  PRMT R4, R41.reuse, 0x9910, RZ ;  /* 0x0000991029047816 */ /* 0x040fe200000000ff */
[----:B------:R-:W-:Y:S01]  /*19e0*/  HFMA2 R14, -RZ, RZ, 0, 0 ;  /* 0x00000000ff0e7431 */ /* 0x000fe200000001ff */
[----:B------:R-:W-:Y:S02]  /*19f0*/  LOP3.LUT R6, R41, 0xffff, RZ, 0xc0, !PT ;  /* 0x0000ffff29067812 */ /* 0x000fe400078ec0ff */
[----:B------:R-:W-:Y:S01]  /*1a00*/  MOV R5, 0x400 ;  /* 0x0000040000057802 */ /* 0x000fe20000000f00 */
[----:B------:R-:W-:Y:S02]  /*1a10*/  IMAD R4, R7, R4, RZ ;  /* 0x0000000407047224 */ /* 0x000fe400078e02ff */
[----:B------:R-:W-:Y:S02]  /*1a20*/  IMAD R6, R6, 0xc0, RZ ;  /* 0x000000c006067824 */ /* 0x000fe400078e02ff */
[----:B------:R-:W-:-:S05]  /*1a30*/  IMAD.MOV R4, RZ, RZ, -R4 ;  /* 0x000000ffff047224 */ /* 0x000fca00078e0a04 */
[----:B------:R-:W-:-:S05]  /*1a40*/  PRMT R4, R4, 0x7710, RZ ;  /* 0x0000771004047816 */ /* 0x000fca00000000ff */
[----:B------:R-:W-:-:S05]  /*1a50*/  IMAD.IADD R4, R8, 0x1, R4 ;  /* 0x0000000108047824 */ /* 0x000fca00078e0204 */
[----:B------:R-:W-:-:S05]  /*1a60*/  LOP3.LUT R4, R4, 0xffff, RZ, 0xc0, !PT ;  /* 0x0000ffff04047812 */ /* 0x000fca00078ec0ff */
[----:B------:R-:W-:Y:S01]  /*1a70*/  IMAD R4, R9, 0x10, R4 ;  /* 0x0000001009047824 */ /* 0x000fe200078e0204 */
[----:B-1----:R-:W-:Y:S01]  /*1a80*/  LEA R2, R2, R5, 0x18 ;  /* 0x0000000502027211 */ /* 0x002fe200078ec0ff */
[----:B------:R-:W-:-:S03]  /*1a90*/  IMAD.MOV.U32 R9, RZ, RZ, 0x100 ;  /* 0x00000100ff097424 */ /* 0x000fc600078e00ff */
[----:B------:R-:W-:-:S07]  /*1aa0*/  SHF.L.U32 R7, R4, 0x7, RZ ;  /* 0x0000000704077819 */ /* 0x000fce00000006ff */
.L_x_29:
[----:B------:R-:W-:Y:S01]  /*1ab0*/  LOP3.LUT R10, R10, 0x1, RZ, 0x3c, !PT ;  /* 0x000000010a0a7812 */ /* 0x000fe200078e3cff */
[----:B------:R-:W-:Y:S05]  /*1ac0*/  YIELD ;  /* 0x0000000000007946 */ /* 0x000fea0003800000 */
[----:B------:R-:W-:-:S04]  /*1ad0*/  SHF.L.U32 R4, R10, 0x1f, RZ ;  /* 0x0000001f0a047819 */ /* 0x000fc800000006ff */
[----:B-1----:R-:W1:Y:S02]  /*1ae0*/  SYNCS.PHASECHK.TRANS64.TRYWAIT P0, [R2+URZ+0x31820], R4 ;  /* 0x03182004020075a7 */ /* 0x002e6400080011ff */
[----:B-12---:R-:W-:Y:S05]  /*1af0*/  @!P0 BRA `(.L_x_25) ;  /* 0x00000020004c8947 */ /* 0x006fea0003800000 */
.L_x_56:
[----:B------:R-:W2:Y:S01]  /*1b00*/  LDCU.64 UR12, c[0x0][0x348] ;  /* 0x00006900ff0c77ac */ /* 0x000ea20008000a00 */
[C---:B------:R-:W-:Y:S01]  /*1b10*/  IADD3 R18, P1, PT, R12.reuse, 0x40, RZ ;  /* 0x000000400c127810 */ /* 0x040fe20007f3e0ff */
[----:B-1----:R-:W-:Y:S01]  /*1b20*/  IMAD.MOV.U32 R5, RZ, RZ, 0xa500 ;  /* 0x0000a500ff057424 */ /* 0x002fe200078e00ff */
[----:B------:R-:W-:Y:S01]  /*1b30*/  IADD3 R16, P0, PT, R12, 0xc0, RZ ;  /* 0x000000c00c107810 */ /* 0x000fe20007f1e0ff */
[----:B------:R-:W-:Y:S01]  /*1b40*/  UMOV UR20, 0x0 ;  /* 0x0000000000147882 */ /* 0x000fe20000000000 */
[----:B------:R-:W-:Y:S01]  /*1b50*/  R2UR UR10, R9 ;  /* 0x00000000090a72ca */ /* 0x000fe200000e0000 */
[--C-:B------:R-:W-:Y:S01]  /*1b60*/  IMAD.X R19, RZ, RZ, R13.reuse, P1 ;  /* 0x000000ffff137224 */ /* 0x100fe200008e060d */
[----:B------:R-:W-:Y:S01]  /*1b70*/  R2UR UR16, R2 ;  /* 0x00000000021072ca */ /* 0x000fe200000e0000 */
[----:B------:R-:W-:Y:S01]  /*1b80*/  IMAD.X R17, RZ, RZ, R13, P0 ;  /* 0x000000ffff117224 */ /* 0x000fe200000e060d */
[----:B------:R-:W-:Y:S01]  /*1b90*/  R2UR UR11, R7 ;  /* 0x00000000070b72ca */ /* 0x000fe200000e0000 */
[----:B------:R-:W-:Y:S01]  /*1ba0*/  UMOV UR21, 0x10000000 ;  /* 0x1000000000157882 */ /* 0x000fe20000000000 */
[----:B------:R-:W-:Y:S01]  /*1bb0*/  R2UR UR28, R18 ;  /* 0x00000000121c72ca */ /* 0x000fe200000e0000 */
[----:B------:R-:W-:Y:S01]  /*1bc0*/  IMAD.U32 R4, R10, -0x80000000, RZ ;  /* 0x800000000a047824 */ /* 0x000fe200078e00ff */
[----:B------:R-:W-:-:S02]  /*1bd0*/  R2UR UR29, R19 ;  /* 0x00000000131d72ca */ /* 0x000fc400000e0000 */
[----:B------:R-:W-:Y:S02]  /*1be0*/  R2UR UR7, R6 ;  /* 0x00000000060772ca */ /* 0x000fe400000e0000 */
[----:B------:R-:W-:Y:S01]  /*1bf0*/  R2UR UR26, R16 ;  /* 0x00000000101a72ca */ /* 0x000fe200000e0000 */
[----:B--2---:R-:W-:Y:S01]  /*1c00*/  UIADD3 UR24, UP1, UPT, UR12, 0x140, URZ ;  /* 0x000001400c187890 */ /* 0x004fe2000ff3e0ff */
[----:B------:R-:W-:Y:S01]  /*1c10*/  R2UR UR27, R17 ;  /* 0x00000000111b72ca */ /* 0x000fe200000e0000 */
[----:B------:R-:W-:Y:S01]  /*1c20*/  UIADD3 UR22, UP0, UPT, UR12, 0x1c0, URZ ;  /* 0x000001c00c167890 */ /* 0x000fe2000ff1e0ff */
[----:B------:R-:W-:Y:S01]  /*1c30*/  R2UR UR15, R14 ;  /* 0x000000000e0f72ca */ /* 0x000fe200000e0000 */
[----:B------:R-:W-:Y:S02]  /*1c40*/  UIADD3 UR10, UPT, UPT, UR10, -0x100, URZ ;  /* 0xffffff000a0a7890 */ /* 0x000fe4000fffe0ff */
[----:B------:R-:W-:Y:S02]  /*1c50*/  UIADD3 UR8, UPT, UPT, UR16, 0x8000, URZ ;  /* 0x0000800010087890 */ /* 0x000fe4000fffe0ff */
[----:B------:R-:W-:-:S02]  /*1c60*/  UIADD3 UR9, UPT, UPT, UR16, 0x31800, URZ ;  /* 0x0003180010097890 */ /* 0x000fc4000fffe0ff */
[----:B------:R-:W-:Y:S02]  /*1c70*/  UIADD3 UR4, UPT, UPT, UR16, 0x18000, URZ ;  /* 0x0001800010047890 */ /* 0x000fe4000fffe0ff */
[----:B------:R-:W-:Y:S02]  /*1c80*/  UIADD3 UR12, UPT, UPT, UR16, 0x30000, URZ ;  /* 0x00030000100c7890 */ /* 0x000fe4000fffe0ff */
[----:B------:R-:W-:Y:S02]  /*1c90*/  UIADD3.X UR25, UPT, UPT, URZ, UR13, URZ, UP1, !UPT ;  /* 0x0000000dff197290 */ /* 0x000fe40008ffe4ff */
[----:B------:R-:W-:Y:S01]  /*1ca0*/  UIADD3 UR16, UPT, UPT, UR16, 0x30800, URZ ;  /* 0x0003080010107890 */ /* 0x000fe2000fffe0ff */
[----:B------:R1:W-:Y:S01]  /*1cb0*/  UTMALDG.2D [UR8], [UR28], desc[UR20] ;  /* 0x000014081c0075b4 */ /* 0x0003e20008009000 */
[----:B------:R-:W-:Y:S01]  /*1cc0*/  UIADD3.X UR23, UPT, UPT, URZ, UR13, URZ, UP0, !UPT ;  /* 0x0000000dff177290 */ /* 0x000fe200087fe4ff */
[----:B------:R-:W-:Y:S01]  /*1cd0*/  UMOV UR5, UR9 ;  /* 0x0000000900057c82 */ /* 0x000fe20008000000 */
[----:B------:R-:W-:Y:S01]  /*1ce0*/  UMOV UR6, UR10 ;  /* 0x0000000a00067c82 */ /* 0x000fe20008000000 */
[----:B------:R-:W-:Y:S01]  /*1cf0*/  UMOV UR14, UR11 ;  /* 0x0000000b000e7c82 */ /* 0x000fe20008000000 */
[----:B------:R-:W-:Y:S01]  /*1d00*/  UMOV UR13, UR9 ;  /* 0x00000009000d7c82 */ /* 0x000fe20008000000 */
[----:B------:R-:W-:Y:S01]  /*1d10*/  UMOV UR18, UR7 ;  /* 0x0000000700127c82 */ /* 0x000fe20008000000 */
[----:B------:R1:W-:Y:S01]  /*1d20*/  UTMALDG.2D [UR4], [UR26], desc[UR20] ;  /* 0x000014041a0075b4 */ /* 0x0003e20008009000 */
[----:B------:R-:W-:Y:S01]  /*1d30*/  UMOV UR19, UR15 ;  /* 0x0000000f00137c82 */ /* 0x000fe20008000000 */
[----:B------:R-:W-:Y:S01]  /*1d40*/  UMOV UR17, UR9 ;  /* 0x0000000900117c82 */ /* 0x000fe20008000000 */
[----:B------:R1:W-:Y:S01]  /*1d50*/  UTMALDG.2D [UR12], [UR24], desc[UR20] ;  /* 0x0000140c180075b4 */ /* 0x0003e20008009000 */
[----:B------:R1:W-:Y:S01]  /*1d60*/  UTMALDG.2D [UR16], [UR22], desc[UR20] ;  /* 0x00001410160075b4 */ /* 0x0003e20008009000 */
[----:B------:R1:W-:Y:S01]  /*1d70*/  SYNCS.ARRIVE.TRANS64 RZ, [R2+URZ+0x31800], R5 ;  /* 0x0318000502ff79a7 */ /* 0x0003e200080000ff */
[----:B------:R-:W2:Y:S02]  /*1d80*/  SYNCS.PHASECHK.TRANS64.TRYWAIT P0, [R2+URZ+0x31828], R4 ;  /* 0x03182804020075a7 */ /* 0x000ea400080011ff */
[----:B-12---:R-:W-:Y:S05]  /*1d90*/  @!P0 BRA `(.L_x_26) ;  /* 0x0000001c00c08947 */ /* 0x006fea0003800000 */
.L_x_58:
[----:B------:R-:W-:Y:S01]  /*1da0*/  R2UR UR10, R9 ;  /* 0x00000000090a72ca */ /* 0x000fe200000e0000 */
[----:B------:R-:W-:Y:S01]  /*1db0*/  IMAD.MOV.U32 R8, RZ, RZ, 0xa000 ;  /* 0x0000a000ff087424 */ /* 0x000fe200078e00ff */
[----:B------:R-:W-:Y:S01]  /*1dc0*/  R2UR UR4, R2 ;  /* 0x00000000020472ca */ /* 0x000fe200000e0000 */
[----:B------:R-:W-:Y:S01]  /*1dd0*/  UMOV UR14, 0x0 ;  /* 0x00000000000e7882 */ /* 0x000fe20000000000 */
[----:B------:R-:W-:Y:S01]  /*1de0*/  R2UR UR16, R18 ;  /* 0x00000000121072ca */ /* 0x000fe200000e0000 */
[----:B------:R-:W-:Y:S01]  /*1df0*/  UMOV UR15, 0x10000000 ;  /* 0x10000000000f7882 */ /* 0x000fe20000000000 */
[----:B------:R-:W-:Y:S02]  /*1e00*/  R2UR UR17, R19 ;  /* 0x00000000131172ca */ /* 0x000fe400000e0000 */
[----:B------:R-:W-:Y:S02]  /*1e10*/  R2UR UR11, R7 ;  /* 0x00000000070b72ca */ /* 0x000fe400000e0000 */
[----:B------:R-:W-:-:S02]  /*1e20*/  R2UR UR12, R16 ;  /* 0x00000000100c72ca */ /* 0x000fc400000e0000 */
[----:B------:R-:W-:Y:S01]  /*1e30*/  R2UR UR13, R17 ;  /* 0x00000000110d72ca */ /* 0x000fe200000e0000 */
[----:B------:R-:W-:Y:S01]  /*1e40*/  UIADD3 UR10, UPT, UPT, UR10, -0x80, URZ ;  /* 0xffffff800a0a7890 */ /* 0x000fe2000fffe0ff */
[----:B------:R-:W-:Y:S01]  /*1e50*/  R2UR UR7, R6 ;  /* 0x00000000060772ca */ /* 0x000fe200000e0000 */
[----:B------:R-:W-:Y:S02]  /*1e60*/  UIADD3 UR8, UPT, UPT, UR4, 0xc000, URZ ;  /* 0x0000c00004087890 */ /* 0x000fe4000fffe0ff */
[----:B------:R-:W-:Y:S02]  /*1e70*/  UIADD3 UR9, UPT, UPT, UR4, 0x31808, URZ ;  /* 0x0003180804097890 */ /* 0x000fe4000fffe0ff */
[----:B------:R-:W-:Y:S01]  /*1e80*/  UIADD3 UR4, UPT, UPT, UR4, 0x1e000, URZ ;  /* 0x0001e00004047890 */ /* 0x000fe2000fffe0ff */
[----:B------:R-:W-:-:S04]  /*1e90*/  UMOV UR6, UR10 ;  /* 0x0000000a00067c82 */ /* 0x000fc80008000000 */
[----:B------:R-:W-:Y:S02]  /*1ea0*/  UMOV UR5, UR9 ;  /* 0x0000000900057c82 */ /* 0x000fe40008000000 */
[----:B------:R2:W-:Y:S02]  /*1eb0*/  UTMALDG.2D [UR8], [UR16], desc[UR14] ;  /* 0x00000e08100075b4 */ /* 0x0005e40008009000 */
[----:B------:R2:W-:Y:S01]  /*1ec0*/  UTMALDG.2D [UR4], [UR12], desc[UR14] ;  /* 0x00000e040c0075b4 */ /* 0x0005e20008009000 */
[----:B------:R2:W-:Y:S01]  /*1ed0*/  SYNCS.ARRIVE.TRANS64 RZ, [R2+URZ+0x31808], R8 ;  /* 0x0318080802ff79a7 */ /* 0x0005e200080000ff */
[----:B------:R-:W3:Y:S02]  /*1ee0*/  SYNCS.PHASECHK.TRANS64.TRYWAIT P0, [R2+URZ+0x31830], R4 ;  /* 0x03183004020075a7 */ /* 0x000ee400080011ff */
[----:B--23--:R-:W-:Y:S05]  /*1ef0*/  @!P0 BRA `(.L_x_27) ;  /* 0x0000001c00808947 */ /* 0x00cfea0003800000 */
.L_x_60:
[----:B------:R-:W-:Y:S01]  /*1f00*/  R2UR UR4, R2 ;  /* 0x00000000020472ca */ /* 0x000fe200000e0000 */
[----:B------:R-:W-:Y:S01]  /*1f10*/  UMOV UR14, 0x0 ;  /* 0x00000000000e7882 */ /* 0x000fe20000000000 */
[C---:B------:R-:W-:Y:S01]  /*1f20*/  R2UR UR10, R9.reuse ;  /* 0x00000000090a72ca */ /* 0x040fe200000e0000 */
[----:B------:R-:W-:Y:S01]  /*1f30*/  UMOV UR15, 0x10000000 ;  /* 0x10000000000f7882 */ /* 0x000fe20000000000 */
[----:B------:R-:W-:Y:S01]  /*1f40*/  R2UR UR16, R18 ;  /* 0x00000000121072ca */ /* 0x000fe200000e0000 */
[----:B-1----:R-:W-:Y:S01]  /*1f50*/  VIADD R5, R9, 0x80 ;  /* 0x0000008009057836 */ /* 0x002fe20000000000 */
[----:B------:R-:W-:Y:S02]  /*1f60*/  R2UR UR17, R19 ;  /* 0x00000000131172ca */ /* 0x000fe400000e0000 */
[----:B------:R-:W-:Y:S02]  /*1f70*/  R2UR UR11, R7 ;  /* 0x00000000070b72ca */ /* 0x000fe400000e0000 */
[----:B------:R-:W-:-:S02]  /*1f80*/  R2UR UR12, R16 ;  /* 0x00000000100c72ca */ /* 0x000fc400000e0000 */
[----:B------:R-:W-:Y:S01]  /*1f90*/  R2UR UR13, R17 ;  /* 0x00000000110d72ca */ /* 0x000fe200000e0000 */
[----:B------:R-:W-:Y:S01]  /*1fa0*/  UIADD3 UR8, UPT, UPT, UR4, 0x10000, URZ ;  /* 0x0001000004087890 */ /* 0x000fe2000fffe0ff */
[----:B------:R-:W-:Y:S01]  /*1fb0*/  R2UR UR7, R6 ;  /* 0x00000000060772ca */ /* 0x000fe200000e0000 */
[----:B------:R-:W-:Y:S02]  /*1fc0*/  UIADD3 UR9, UPT, UPT, UR4, 0x31810, URZ ;  /* 0x0003181004097890 */ /* 0x000fe4000fffe0ff */
[----:B------:R-:W-:Y:S01]  /*1fd0*/  UIADD3 UR4, UPT, UPT, UR4, 0x24000, URZ ;  /* 0x0002400004047890 */ /* 0x000fe2000fffe0ff */
[----:B------:R-:W-:-:S04]  /*1fe0*/  UMOV UR6, UR10 ;  /* 0x0000000a00067c82 */ /* 0x000fc80008000000 */
[----:B------:R-:W-:Y:S02]  /*1ff0*/  UMOV UR5, UR9 ;  /* 0x0000000900057c82 */ /* 0x000fe40008000000 */
[----:B------:R1:W-:Y:S03]  /*2000*/  UTMALDG.2D [UR8], [UR16], desc[UR14] ;  /* 0x00000e08100075b4 */ /* 0x0003e60008009000 */
[----:B------:R1:W-:Y:S01]  /*2010*/  UTMALDG.2D [UR4], [UR12], desc[UR14] ;  /* 0x00000e040c0075b4 */ /* 0x0003e20008009000 */
[----:B------:R1:W-:Y:S01]  /*2020*/  SYNCS.ARRIVE.TRANS64 RZ, [R2+URZ+0x31810], R8 ;  /* 0x0318100802ff79a7 */ /* 0x0003e200080000ff */
[----:B------:R-:W2:Y:S02]  /*2030*/  SYNCS.PHASECHK.TRANS64.TRYWAIT P0, [R2+URZ+0x31838], R4 ;  /* 0x03183804020075a7 */ /* 0x000ea400080011ff */
[----:B-12---:R-:W-:Y:S05]  /*2040*/  @!P0 BRA `(.L_x_28) ;  /* 0x0000001c00448947 */ /* 0x006fea0003800000 */
.L_x_62:
[----:B------:R-:W-:Y:S01]  /*2050*/  R2UR UR4, R2 ;  /* 0x00000000020472ca */ /* 0x000fe200000e0000 */
[----:B------:R-:W-:Y:S01]  /*2060*/  VIADD R9, R9, 0x200 ;  /* 0x0000020009097836 */ /* 0x000fe20000000000 */
[----:B------:R-:W-:Y:S01]  /*2070*/  R2UR UR10, R5 ;  /* 0x00000000050a72ca */ /* 0x000fe200000e0000 */
[----:B------:R-:W-:Y:S01]  /*2080*/  UMOV UR14, 0x0 ;  /* 0x00000000000e7882 */ /* 0x000fe20000000000 */
[----:B------:R-:W-:Y:S01]  /*2090*/  R2UR UR16, R18 ;  /* 0x00000000121072ca */ /* 0x000fe200000e0000 */
[----:B------:R-:W-:Y:S01]  /*20a0*/  UMOV UR15, 0x10000000 ;  /* 0x10000000000f7882 */ /* 0x000fe20000000000 */
[----:B------:R-:W-:Y:S01]  /*20b0*/  R2UR UR17, R19 ;  /* 0x00000000131172ca */ /* 0x000fe200000e0000 */
[----:B------:R-:W-:Y:S01]  /*20c0*/  VIADD R14, R14, 0x1 ;  /* 0x000000010e0e7836 */ /* 0x000fe20000000000 */
[----:B------:R-:W-:Y:S02]  /*20d0*/  R2UR UR11, R7 ;  /* 0x00000000070b72ca */ /* 0x000fe400000e0000 */
[----:B------:R-:W-:-:S02]  /*20e0*/  R2UR UR12, R16 ;  /* 0x00000000100c72ca */ /* 0x000fc400000e0000 */
[----:B------:R-:W-:Y:S01]  /*20f0*/  R2UR UR13, R17 ;  /* 0x00000000110d72ca */ /* 0x000fe200000e0000 */
[----:B------:R-:W-:Y:S01]  /*2100*/  UIADD3 UR8, UPT, UPT, UR4, 0x14000, URZ ;  /* 0x0001400004087890 */ /* 0x000fe2000fffe0ff */
[----:B------:R-:W-:Y:S01]  /*2110*/  R2UR UR7, R6 ;  /* 0x00000000060772ca */ /* 0x000fe200000e0000 */
[----:B------:R-:W-:Y:S01]  /*2120*/  UIADD3 UR9, UPT, UPT, UR4, 0x31818, URZ ;  /* 0x0003181804097890 */ /* 0x000fe2000fffe0ff */
[----:B------:R-:W-:Y:S01]  /*2130*/  ISETP.NE.AND P0, PT, R9, 0x1d00, PT ;  /* 0x00001d000900780c */ /* 0x000fe20003f05270 */
[----:B------:R-:W-:Y:S01]  /*2140*/  UIADD3 UR4, UPT, UPT, UR4, 0x2a000, URZ ;  /* 0x0002a00004047890 */ /* 0x000fe2000fffe0ff */
[----:B------:R-:W-:-:S04]  /*2150*/  UMOV UR6, UR10 ;  /* 0x0000000a00067c82 */ /* 0x000fc80008000000 */
[----:B------:R-:W-:Y:S02]  /*2160*/  UMOV UR5, UR9 ;  /* 0x0000000900057c82 */ /* 0x000fe40008000000 */
[----:B------:R2:W-:Y:S03]  /*2170*/  UTMALDG.2D [UR8], [UR16], desc[UR14] ;  /* 0x00000e08100075b4 */ /* 0x0005e60008009000 */
[----:B------:R2:W-:Y:S01]  /*2180*/  UTMALDG.2D [UR4], [UR12], desc[UR14] ;  /* 0x00000e040c0075b4 */ /* 0x0005e20008009000 */
[----:B------:R2:W-:Y:S01]  /*2190*/  SYNCS.ARRIVE.TRANS64 RZ, [R2+URZ+0x31818], R8 ;  /* 0x0318180802ff79a7 */ /* 0x0005e200080000ff */
[----:B------:R-:W-:Y:S05]  /*21a0*/  @P0 BRA `(.L_x_29) ;  /* 0xfffffff800400947 */ /* 0x000fea000383ffff */
[----:B------:R-:W-:-:S13]  /*21b0*/  ISETP.NE.AND P0, PT, R11, R0, PT ;  /* 0x000000000b00720c */ /* 0x000fda0003f05270 */
[----:B--2---:R-:W-:Y:S05]  /*21c0*/  @!P0 EXIT ;  /* 0x000000000000894d */ /* 0x004fea0003800000 */
[----:B------:R-:W-:-:S05]  /*21d0*/  IADD3 R11, PT, PT, R11, 0x1, RZ ;  /* 0x000000010b0b7810 */ /* 0x000fca0007ffe0ff */
[----:B-1----:R-:W-:Y:S01]  /*21e0*/  IMAD R2, R11, 0x8a, R3 ;  /* 0x0000008a0b027824 */ /* 0x002fe200078e0203 */
[----:B------:R-:W-:Y:S06]  /*21f0*/  BRA `(.L_x_30) ;  /* 0xfffffff400cc7947 */ /* 0x000fec000383ffff */
.L_x_13:
[----:B------:R-:W-:-:S04]  /*2200*/  LOP3.LUT R0, R3, 0xfffffffc, RZ, 0xc0, !PT ;  /* 0xfffffffc03007812 */ /* 0x000fc800078ec0ff */
[----:B------:R-:W-:-:S13]  /*2210*/  ISETP.NE.AND P0, PT, R0, 0x4, PT ;  /* 0x000000040000780c */ /* 0x000fda0003f05270 */
[----:B-1----:R-:W-:Y:S05]  /*2220*/  @P0 EXIT ;  /* 0x000000000000094d */ /* 0x002fea0003800000 */
[----:B------:R-:W1:Y:S01]  /*2230*/  S2R R0, SR_CgaCtaId ;  /* 0x0000000000007919 */ /* 0x000e620000008800 */
[----:B------:R-:W-:-:S04]  /*2240*/  MOV R2, 0x400 ;  /* 0x0000040000027802 */ /* 0x000fc80000000f00 */
[----:B-1----:R-:W-:-:S05]  /*2250*/  LEA R0, R0, R2, 0x18 ;  /* 0x0000000200007211 */ /* 0x002fca00078ec0ff */
[----:B------:R-:W1:Y:S02]  /*2260*/  LDS R2, [R0+0x31880] ;  /* 0x0318800000027984 */ /* 0x000e640000000800 */
[----:B-1----:R-:W-:-:S13]  /*2270*/  ISETP.NE.AND P0, PT, R2, RZ, PT ;  /* 0x000000ff0200720c */ /* 0x002fda0003f05270 */
[----:B------:R-:W-:Y:S05]  /*2280*/  @!P0 BRA `(.L_x_31) ;  /* 0x0000000000048947 */ /* 0x000fea0003800000 */
[----:B------:R-:W-:Y:S05]  /*2290*/  BPT.TRAP 0x1 ;  /* 0x000000040000795c */ /* 0x000fea0000300000 */
.L_x_31:
[----:B------:R-:W1:Y:S01]  /*22a0*/  S2UR UR4, SR_CTAID.X ;  /* 0x00000000000479c3 */ /* 0x000e620000002500 */
[----:B------:R-:W-:Y:S02]  /*22b0*/  IADD3 R3, PT, PT, R3, -0x4, RZ ;  /* 0xfffffffc03037810 */ /* 0x000fe40007ffe0ff */
[----:B-1----:R-:W-:-:S13]  /*22c0*/  ISETP.LE.U32.AND P0, PT, R22, UR4, PT ;  /* 0x0000000416007c0c */ /* 0x002fda000bf03070 */
[----:B------:R-:W-:Y:S05]  /*22d0*/  @P0 BRA `(.L_x_32) ;  /* 0x0000001400600947 */ /* 0x000fea0003800000 */
[----:B------:R-:W-:Y:S02]  /*22e0*/  IMAD.U32 R33, RZ, RZ, UR4 ;  /* 0x00000004ff217e24 */ /* 0x000fe4000f8e00ff */
[----:B------:R-:W-:Y:S02]  /*22f0*/  IMAD.SHL.U32 R31, R21, 0x10, RZ ;  /* 0x00000010151f7824 */ /* 0x000fe400078e00ff */
[----:B------:R-:W-:Y:S01]  /*2300*/  IMAD R32, R3, 0x20, R21 ;  /* 0x0000002003207824 */ /* 0x000fe200078e0215 */
[----:B------:R-:W-:Y:S01]  /*2310*/  LOP3.LUT R2, RZ, R33, RZ, 0x33, !PT ;  /* 0x00000021ff027212 */ /* 0x000fe200078e33ff */
[----:B------:R-:W-:Y:S01]  /*2320*/  IMAD.MOV.U32 R21, RZ, RZ, RZ ;  /* 0x000000ffff157224 */ /* 0x000fe200078e00ff */
[----:B------:R-:W-:Y:S01]  /*2330*/  LOP3.LUT R31, R31, 0x70, RZ, 0xc0, !PT ;  /* 0x000000701f1f7812 */ /* 0x000fe200078ec0ff */
[----:B------:R-:W-:Y:S01]  /*2340*/  IMAD.MOV.U32 R20, RZ, RZ, -0x1 ;  /* 0xffffffffff147424 */ /* 0x000fe200078e00ff */
[----:B------:R-:W-:Y:S01]  /*2350*/  PRMT R23, R33, 0x7610, R23 ;  /* 0x0000761021177816 */ /* 0x000fe20000000017 */
[----:B------:R-:W-:Y:S01]  /*2360*/  IMAD.IADD R22, R22, 0x1, R2 ;  /* 0x0000000116167824 */ /* 0x000fe200078e0202 */
[C---:B------:R-:W-:Y:S01]  /*2370*/  LOP3.LUT R30, R31.reuse, 0x10, RZ, 0x3c, !PT ;  /* 0x000000101f1e7812 */ /* 0x040fe200078e3cff */
[----:B------:R-:W-:Y:S01]  /*2380*/  IMAD.SHL.U32 R32, R32, 0x80, RZ ;  /* 0x0000008020207824 */ /* 0x000fe200078e00ff */
[C---:B------:R-:W-:Y:S01]  /*2390*/  LOP3.LUT R29, R31.reuse, 0x20, RZ, 0x3c, !PT ;  /* 0x000000201f1d7812 */ /* 0x040fe200078e3cff */
[----:B------:R-:W-:Y:S01]  /*23a0*/  IMAD.HI.U32 R22, R22, 0x76b981db, RZ ;  /* 0x76b981db16167827 */ /* 0x000fe200078e00ff */
[----:B------:R-:W-:-:S02]  /*23b0*/  LOP3.LUT R28, R31, 0x30, RZ, 0x3c, !PT ;  /* 0x000000301f1c7812 */ /* 0x000fc400078e3cff */
[C---:B------:R-:W-:Y:S02]  /*23c0*/  LOP3.LUT R27, R31.reuse, 0x40, RZ, 0x3c, !PT ;  /* 0x000000401f1b7812 */ /* 0x040fe400078e3cff */
[----:B------:R-:W-:Y:S02]  /*23d0*/  SHF.R.U32.HI R22, RZ, 0x6, R22 ;  /* 0x00000006ff167819 */ /* 0x000fe40000011616 */
[C---:B------:R-:W-:Y:S02]  /*23e0*/  LOP3.LUT R26, R31.reuse, 0x50, RZ, 0x3c, !PT ;  /* 0x000000501f1a7812 */ /* 0x040fe400078e3cff */
[C---:B------:R-:W-:Y:S01]  /*23f0*/  LOP3.LUT R25, R31.reuse, 0x60, RZ, 0x3c, !PT ;  /* 0x000000601f197812 */ /* 0x040fe200078e3cff */
[----:B------:R-:W-:Y:S01]  /*2400*/  IMAD.MOV R22, RZ, RZ, -R22 ;  /* 0x000000ffff167224 */ /* 0x000fe200078e0a16 */
[----:B------:R-:W-:-:S07]  /*2410*/  LOP3.LUT R24, R31, 0x70, RZ, 0x3c, !PT ;  /* 0x000000701f187812 */ /* 0x000fce00078e3cff */
.L_x_43:
[----:B------:R-:W-:Y:S01]  /*2420*/  IMAD.HI.U32 R40, R33, -0x45d1745d, RZ ;  /* 0xba2e8ba321287827 */ /* 0x000fe200078e00ff */
[----:B------:R-:W-:Y:S05]  /*2430*/  YIELD ;  /* 0x0000000000007946 */ /* 0x000fea0003800000 */
[----:B------:R-:W-:Y:S01]  /*2440*/  SHF.R.U32.HI R40, RZ, 0x8, R40 ;  /* 0x00000008ff287819 */ /* 0x000fe20000011628 */
[----:B------:R-:W-:Y:S01]  /*2450*/  VIADD R22, R22, 0x1 ;  /* 0x0000000116167836 */ /* 0x000fe20000000000 */
[----:B------:R-:W-:Y:S01]  /*2460*/  ISETP.NE.AND P2, PT, R3, RZ, PT ;  /* 0x000000ff0300720c */ /* 0x000fe20003f45270 */
[----:B------:R-:W-:Y:S01]  /*2470*/  VIADD R20, R20, 0x1 ;  /* 0x0000000114147836 */ /* 0x000fe20000000000 */
[C---:B-1----:R-:W-:Y:S01]  /*2480*/  PRMT R2, R40.reuse, 0x9910, RZ ;  /* 0x0000991028027816 */ /* 0x042fe200000000ff */
[----:B------:R-:W-:Y:S01]  /*2490*/  IMAD R44, R40, -0x10, R34 ;  /* 0xfffffff0282c7824 */ /* 0x000fe200078e0222 */
[----:B------:R-:W-:-:S03]  /*24a0*/  ISETP.NE.AND P0, PT, R22, 0x1, PT ;  /* 0x000000011600780c */ /* 0x000fc60003f05270 */
[----:B------:R-:W-:Y:S01]  /*24b0*/  IMAD R2, R2, 0x160, RZ ;  /* 0x0000016002027824 */ /* 0x000fe200078e02ff */
[----:B------:R-:W-:-:S03]  /*24c0*/  VIMNMX.U32 R44, PT, PT, R44, 0x10, PT ;  /* 0x000000102c2c7848 */ /* 0x000fc60003fe0000 */
[----:B------:R-:W-:Y:S01]  /*24d0*/  IMAD.MOV R43, RZ, RZ, -R2 ;  /* 0x000000ffff2b7224 */ /* 0x000fe200078e0a02 */
[----:B------:R-:W-:Y:S01]  /*24e0*/  MOV R2, 0x2540 ;  /* 0x0000254000027802 */ /* 0x000fe20000000f00 */
[----:B------:R-:W-:-:S03]  /*24f0*/  IMAD.MOV.U32 R7, RZ, RZ, R44 ;  /* 0x000000ffff077224 */ /* 0x000fc600078e002c */
[----:B------:R-:W-:-:S05]  /*2500*/  PRMT R43, R43, 0x7710, RZ ;  /* 0x000077102b2b7816 */ /* 0x000fca00000000ff */
[----:B------:R-:W-:-:S05]  /*2510*/  IMAD.IADD R43, R43, 0x1, R23 ;  /* 0x000000012b2b7824 */ /* 0x000fca00078e0217 */
[----:B------:R-:W-:Y:S02]  /*2520*/  LOP3.LUT R5, R43, 0xffff, RZ, 0xc0, !PT ;  /* 0x0000ffff2b057812 */ /* 0x000fe400078ec0ff */
[----:B------:R-:W-:Y:S05]  /*2530*/  CALL.REL.NOINC `($__internal_3_$__cuda_sm20_div_u16) ;  /* 0x0000001800607944 */ /* 0x000fea0003c00000 */
[C---:B------:R-:W-:Y:S01]  /*2540*/  IMAD.SHL.U32 R2, R20.reuse, 0x8, RZ ;  /* 0x0000000814027824 */ /* 0x040fe200078e00ff */
[----:B------:R-:W-:Y:S02]  /*2550*/  SHF.R.U32.HI R4, RZ, 0x1, R20 ;  /* 0x00000001ff047819 */ /* 0x000fe40000011614 */
[----:B------:R-:W-:Y:S02]  /*2560*/  LOP3.LUT R35, R20, 0x1, RZ, 0xc0, !PT ;  /* 0x0000000114237812 */ /* 0x000fe400078ec0ff */
[----:B------:R-:W-:Y:S02]  /*2570*/  LOP3.LUT R2, R2, 0x8, RZ, 0xc0, !PT ;  /* 0x0000000802027812 */ /* 0x000fe400078ec0ff */
[----:B------:R-:W-:Y:S01]  /*2580*/  LOP3.LUT R4, R4, 0x1, RZ, 0xc0, !PT ;  /* 0x0000000104047812 */ /* 0x000fe200078ec0ff */
[----:B------:R-:W-:Y:S02]  /*2590*/  IMAD R35, R35, 0xc0, RZ ;  /* 0x000000c023237824 */ /* 0x000fe400078e02ff */
[----:B------:R-:W-:-:S02]  /*25a0*/  IMAD.IADD R2, R0, 0x1, R2 ;  /* 0x0000000100027824 */ /* 0x000fc400078e0202 */
[----:B------:R-:W-:-:S04]  /*25b0*/  IMAD.U32 R4, R4, -0x80000000, RZ ;  /* 0x8000000004047824 */ /* 0x000fc800078e00ff */
[----:B------:R-:W1:Y:S02]  /*25c0*/  SYNCS.PHASECHK.TRANS64.TRYWAIT P1, [R2+URZ+0x31860], R4 ;  /* 0x03186004020075a7 */ /* 0x000e6400080211ff */
[----:B-1----:R-:W-:Y:S05]  /*25d0*/  @!P1 BRA `(.L_x_33) ;  /* 0x0000001400fc9947 */ /* 0x002fea0003800000 */
.L_x_64:
[----:B------:R-:W-:Y:S01]  /*25e0*/  NOP ;  /* 0x0000000000007918 */ /* 0x000fe20000000000 */
[----:B------:R-:W-:Y:S05]  /*25f0*/  @P2 BRA `(.L_x_34) ;  /* 0x0000000000042947 */ /* 0x000fea0003800000 */
[----:B------:R-:W-:-:S04]  /*2600*/  DEPBAR.LE SB0, 0x1 ;  /* 0x000080400000791a */ /* 0x000fc80000000000 */
.L_x_34:
[----:B------:R-:W-:Y:S05]  /*2610*/  WARPSYNC.ALL ;  /* 0x0000000000007948 */ /* 0x000fea0003800000 */
[----:B------:R-:W-:Y:S01]  /*2620*/  NOP ;  /* 0x0000000000007918 */ /* 0x000fe20000000000 */
[----:B------:R-:W-:Y:S01]  /*2630*/  BAR.SYNC.DEFER_BLOCKING 0x8, 0x80 ;  /* 0x0202000000007b1d */ /* 0x000fe20000010000 */
[----:B------:R-:W-:Y:S01]  /*2640*/  R2UR UR5, R35 ;  /* 0x00000000230572ca */ /* 0x000fe200000e0000 */
[----:B------:R-:W-:Y:S01]  /*2650*/  IMAD R42, R21, 0x4000, R32 ;  /* 0x00004000152a7824 */ /* 0x000fe200078e0220 */
[----:B------:R-:W-:Y:S02]  /*2660*/  R2UR UR4, R35 ;  /* 0x00000000230472ca */ /* 0x000fe400000e0000 */
[----:B------:R-:W-:-:S02]  /*2670*/  PRMT R44, R44, 0x9910, RZ ;  /* 0x000099102c2c7816 */ /* 0x000fc400000000ff */
[----:B------:R-:W-:-:S07]  /*2680*/  ISETP.NE.AND P1, PT, R3, RZ, PT ;  /* 0x000000ff0300720c */ /* 0x000fce0003f25270 */
[----:B------:R-:W2:Y:S01]  /*2690*/  LDTM.x8 R12, tmem[UR5] ;  /* 0x00000005000c79ee */ /* 0x000ea200081c0000 */
[C---:B------:R-:W-:Y:S01]  /*26a0*/  R2UR UR5, R35.reuse ;  /* 0x00000000230572ca */ /* 0x040fe200000e0000 */
[----:B------:R-:W-:Y:S01]  /*26b0*/  NOP ;  /* 0x0000000000007918 */ /* 0x000fe20000000000 */
[----:B-12---:R-:W1:Y:S01]  /*26c0*/  LDTM.x8 R4, tmem[UR4+0x8] ;  /* 0x00000804000479ee */ /* 0x006e6200081c0000 */
[----:B------:R-:W-:Y:S02]  /*26d0*/  R2UR UR4, R35 ;  /* 0x00000000230472ca */ /* 0x000fe400000e0000 */
[----:B------:R-:W-:Y:S02]  /*26e0*/  F2FP.BF16.F32.PACK_AB R12, R13, R12 ;  /* 0x0000000c0d0c723e */ /* 0x000fe400000010ff */
[----:B------:R-:W-:Y:S02]  /*26f0*/  F2FP.BF16.F32.PACK_AB R13, R15, R14 ;  /* 0x0000000e0f0d723e */ /* 0x000fe400000010ff */
[----:B------:R-:W-:-:S02]  /*2700*/  F2FP.BF16.F32.PACK_AB R14, R17, R16 ;  /* 0x00000010110e723e */ /* 0x000fc400000010ff */
[----:B------:R-:W-:Y:S02]  /*2710*/  F2FP.BF16.F32.PACK_AB R15, R19, R18 ;  /* 0x00000012130f723e */ /* 0x000fe400000010ff */
[----:B------:R-:W-:Y:S02]  /*2720*/  IADD3 R16, PT, PT, R0, R42, R31 ;  /* 0x0000002a00107210 */ /* 0x000fe40007ffe01f */
[----:B-1----:R-:W-:Y:S02]  /*2730*/  F2FP.BF16.F32.PACK_AB R4, R5, R4 ;  /* 0x000000040504723e */ /* 0x002fe400000010ff */
[----:B------:R-:W-:Y:S01]  /*2740*/  F2FP.BF16.F32.PACK_AB R5, R7, R6 ;  /* 0x000000060705723e */ /* 0x000fe200000010ff */
[----:B------:R1:W-:Y:S01]  /*2750*/  STS.128 [R16], R12 ;  /* 0x0000000c10007388 */ /* 0x0003e20000000c00 */
[----:B------:R-:W-:Y:S01]  /*2760*/  F2FP.BF16.F32.PACK_AB R6, R9, R8 ;  /* 0x000000080906723e */ /* 0x000fe200000010ff */
[----:B------:R-:W-:Y:S01]  /*2770*/  NOP ;  /* 0x0000000000007918 */ /* 0x000fe20000000000 */
[----:B------:R-:W-:-:S02]  /*2780*/  F2FP.BF16.F32.PACK_AB R7, R11, R10 ;  /* 0x0000000a0b07723e */ /* 0x000fc400000010ff */
[----:B------:R-:W-:-:S05]  /*2790*/  IADD3 R8, PT, PT, R0, R42, R30 ;  /* 0x0000002a00087210 */ /* 0x000fca0007ffe01e */
[----:B------:R2:W-:Y:S01]  /*27a0*/  STS.128 [R8], R4 ;  /* 0x0000000408007388 */ /* 0x0005e20000000c00 */
[----:B-1----:R-:W2:Y:S01]  /*27b0*/  LDTM.x8 R12, tmem[UR5+0x10] ;  /* 0x00001005000c79ee */ /* 0x002ea200081c0000 */
[----:B------:R-:W-:Y:S01]  /*27c0*/  NOP ;  /* 0x0000000000007918 */ /* 0x000fe20000000000 */
[C---:B------:R-:W-:Y:S01]  /*27d0*/  R2UR UR5, R35.reuse ;  /* 0x00000000230572ca */ /* 0x040fe200000e0000 */
[----:B--2---:R-:W1:Y:S01]  /*27e0*/  LDTM.x8 R4, tmem[UR4+0x18] ;  /* 0x00001804000479ee */ /* 0x004e6200081c0000 */
        /* <DEDUP_REMOVED lines=23> */
[----:B-1----:R-:W-:Y:S02]  /*2960*/  F2FP.BF16.F32.PACK_AB R36, R5, R4 ;  /* 0x000000040524723e */ /* 0x002fe400000010ff */
[C---:B------:R-:W-:Y:S02]  /*2970*/  IADD3 R4, PT, PT, R0.reuse, R42, R27 ;  /* 0x0000002a00047210 */ /* 0x040fe40007ffe01b */
[----:B------:R-:W-:Y:S02]  /*2980*/  F2FP.BF16.F32.PACK_AB R37, R7, R6 ;  /* 0x000000060725723e */ /* 0x000fe400000010ff */
[----:B------:R-:W-:Y:S01]  /*2990*/  F2FP.BF16.F32.PACK_AB R38, R9, R8 ;  /* 0x000000080926723e */ /* 0x000fe200000010ff */
[----:B------:R1:W-:Y:S01]  /*29a0*/  STS.128 [R4], R12 ;  /* 0x0000000c04007388 */ /* 0x0003e20000000c00 */
[----:B------:R-:W-:Y:S01]  /*29b0*/  F2FP.BF16.F32.PACK_AB R39, R11, R10 ;  /* 0x0000000a0b27723e */ /* 0x000fe200000010ff */
[----:B------:R-:W-:Y:S01]  /*29c0*/  NOP ;  /* 0x0000000000007918 */ /* 0x000fe20000000000 */
[----:B------:R-:W-:-:S05]  /*29d0*/  IADD3 R5, PT, PT, R0, R42, R26 ;  /* 0x0000002a00057210 */ /* 0x000fca0007ffe01a */
[----:B------:R2:W-:Y:S01]  /*29e0*/  STS.128 [R5], R36 ;  /* 0x0000002405007388 */ /* 0x0005e20000000c00 */
[----:B-1----:R-:W2:Y:S01]  /*29f0*/  LDTM.x8 R12, tmem[UR5+0x30] ;  /* 0x00003005000c79ee */ /* 0x002ea200081c0000 */
[----:B------:R-:W-:Y:S01]  /*2a00*/  NOP ;  /* 0x0000000000007918 */ /* 0x000fe20000000000 */
[----:B--2---:R-:W1:Y:S01]  /*2a10*/  LDTM.x8 R4, tmem[UR4+0x38] ;  /* 0x00003804000479ee */ /* 0x004e6200081c0000 */
[----:B------:R-:W-:Y:S01]  /*2a20*/  PRMT R36, R41, 0x9910, RZ ;  /* 0x0000991029247816 */ /* 0x000fe200000000ff */
[----:B------:R-:W-:-:S04]  /*2a30*/  IMAD.MOV.U32 R37, RZ, RZ, R44 ;  /* 0x000000ffff257224 */ /* 0x000fc800078e002c */
[----:B------:R-:W-:Y:S01]  /*2a40*/  IMAD R36, R36, R37, RZ ;  /* 0x0000002524247224 */ /* 0x000fe200078e02ff */
[----:B------:R-:W-:-:S03]  /*2a50*/  LOP3.LUT R37, R41, 0xffff, RZ, 0xc0, !PT ;  /* 0x0000ffff29257812 */ /* 0x000fc600078ec0ff */
[----:B------:R-:W-:Y:S02]  /*2a60*/  IMAD.MOV R36, RZ, RZ, -R36 ;  /* 0x000000ffff247224 */ /* 0x000fe400078e0a24 */
[----:B------:R-:W-:-:S03]  /*2a70*/  IMAD R37, R37, 0xc0, RZ ;  /* 0x000000c025257824 */ /* 0x000fc600078e02ff */
[----:B------:R-:W-:Y:S02]  /*2a80*/  PRMT R36, R36, 0x7710, RZ ;  /* 0x0000771024247816 */ /* 0x000fe400000000ff */
[----:B------:R-:W-:Y:S02]  /*2a90*/  F2FP.BF16.F32.PACK_AB R12, R13, R12 ;  /* 0x0000000c0d0c723e */ /* 0x000fe400000010ff */
[----:B------:R-:W-:Y:S01]  /*2aa0*/  F2FP.BF16.F32.PACK_AB R13, R15, R14 ;  /* 0x0000000e0f0d723e */ /* 0x000fe200000010ff */
[----:B------:R-:W-:Y:S01]  /*2ab0*/  IMAD.IADD R43, R43, 0x1, R36 ;  /* 0x000000012b2b7824 */ /* 0x000fe200078e0224 */
[----:B------:R-:W-:Y:S02]  /*2ac0*/  F2FP.BF16.F32.PACK_AB R14, R17, R16 ;  /* 0x00000010110e723e */ /* 0x000fe400000010ff */
[----:B------:R-:W-:Y:S02]  /*2ad0*/  F2FP.BF16.F32.PACK_AB R15, R19, R18 ;  /* 0x00000012130f723e */ /* 0x000fe400000010ff */
[----:B-1----:R-:W-:-:S02]  /*2ae0*/  F2FP.BF16.F32.PACK_AB R4, R5, R4 ;  /* 0x000000040504723e */ /* 0x002fc400000010ff */
[----:B------:R-:W-:Y:S02]  /*2af0*/  F2FP.BF16.F32.PACK_AB R5, R7, R6 ;  /* 0x000000060705723e */ /* 0x000fe400000010ff */
[----:B------:R-:W-:Y:S02]  /*2b00*/  F2FP.BF16.F32.PACK_AB R6, R9, R8 ;  /* 0x000000080906723e */ /* 0x000fe400000010ff */
[C---:B------:R-:W-:Y:S02]  /*2b10*/  IADD3 R8, PT, PT, R0.reuse, R42, R25 ;  /* 0x0000002a00087210 */ /* 0x040fe40007ffe019 */
[----:B------:R-:W-:Y:S02]  /*2b20*/  F2FP.BF16.F32.PACK_AB R7, R11, R10 ;  /* 0x0000000a0b07723e */ /* 0x000fe400000010ff */
[----:B------:R-:W-:Y:S01]  /*2b30*/  IADD3 R42, PT, PT, R0, R42, R24 ;  /* 0x0000002a002a7210 */ /* 0x000fe20007ffe018 */
[----:B------:R1:W-:Y:S01]  /*2b40*/  STS.128 [R8], R12 ;  /* 0x0000000c08007388 */ /* 0x0003e20000000c00 */
[----:B------:R-:W-:Y:S01]  /*2b50*/  NOP ;  /* 0x0000000000007918 */ /* 0x000fe20000000000 */
[----:B------:R-:W-:-:S02]  /*2b60*/  LOP3.LUT R43, R43, 0xffff, RZ, 0xc0, !PT ;  /* 0x0000ffff2b2b7812 */ /* 0x000fc400078ec0ff */
[----:B------:R1:W-:Y:S03]  /*2b70*/  STS.128 [R42], R4 ;  /* 0x000000042a007388 */ /* 0x0003e60000000c00 */
[----:B------:R-:W-:Y:S01]  /*2b80*/  IMAD R38, R40, 0x10, R43 ;  /* 0x0000001028267824 */ /* 0x000fe200078e022b */
[----:B------:R2:W-:Y:S06]  /*2b90*/  MEMBAR.ALL.CTA ;  /* 0x0000000000007992 */ /* 0x0005ec0000008000 */
[----:B--2---:R-:W2:Y:S01]  /*2ba0*/  FENCE.VIEW.ASYNC.S ;  /* 0x00000000000073c6 */ /* 0x004ea20000000000 */
[----:B------:R-:W-:Y:S01]  /*2bb0*/  IMAD.SHL.U32 R38, R38, 0x80, RZ ;  /* 0x0000008026267824 */ /* 0x000fe200078e00ff */
[----:B--2---:R-:W-:Y:S06]  /*2bc0*/  BAR.SYNC.DEFER_BLOCKING 0x8, 0x80 ;  /* 0x0202000000007b1d */ /* 0x004fec0000010000 */
[----:B------:R-:W-:Y:S05]  /*2bd0*/  @P1 BRA `(.L_x_35) ;  /* 0x0000000000381947 */ /* 0x000fea0003800000 */
[----:B------:R-:W-:Y:S01]  /*2be0*/  ELECT P2, URZ, PT ;  /* 0x0000000000ff782f */ /* 0x000fe20003840000 */
[----:B------:R-:W-:-:S12]  /*2bf0*/  BSSY.RECONVERGENT B0, `(.L_x_35) ;  /* 0x000000c000007945 */ /* 0x000fd80003800200 */
[----:B------:R-:W-:Y:S05]  /*2c00*/  @!P2 BRA `(.L_x_36) ;  /* 0x000000000028a947 */ /* 0x000fea0003800000 */
[----:B------:R-:W2:Y:S01]  /*2c10*/  LDCU.64 UR8, c[0x0][0x348] ;  /* 0x00006900ff0877ac */ /* 0x000ea20008000a00 */
[----:B------:R-:W-:Y:S02]  /*2c20*/  R2UR UR7, R21 ;  /* 0x00000000150772ca */ /* 0x000fe400000e0000 */
[----:B------:R-:W-:Y:S02]  /*2c30*/  R2UR UR4, R0 ;  /* 0x00000000000472ca */ /* 0x000fe400000e0000 */
[----:B------:R-:W-:Y:S02]  /*2c40*/  R2UR UR5, R37 ;  /* 0x00000000250572ca */ /* 0x000fe400000e0000 */
[----:B------:R-:W-:-:S09]  /*2c50*/  R2UR UR6, R38 ;  /* 0x00000000260672ca */ /* 0x000fd200000e0000 */
[----:B------:R-:W-:Y:S02]  /*2c60*/  ULEA UR4, UR7, UR4, 0xe ;  /* 0x0000000407047291 */ /* 0x000fe4000f8e70ff */
[----:B--2---:R-:W-:-:S04]  /*2c70*/  UIADD3 UR8, UP0, UPT, UR8, 0x240, URZ ;  /* 0x0000024008087890 */ /* 0x004fc8000ff1e0ff */
[----:B------:R-:W-:-:S09]  /*2c80*/  UIADD3.X UR9, UPT, UPT, URZ, UR9, URZ, UP0, !UPT ;  /* 0x00000009ff097290 */ /* 0x000fd200087fe4ff */
[----:B------:R2:W-:Y:S02]  /*2c90*/  UTMASTG.2D [UR4], [UR8] ;  /* 0x00000004080073b5 */ /* 0x0005e40008008000 */
[----:B--2---:R0:W-:Y:S02]  /*2ca0*/  UTMACMDFLUSH ;  /* 0x00000000000079b7 */ /* 0x0041e40000000000 */
.L_x_36:
[----:B------:R-:W-:Y:S05]  /*2cb0*/  BSYNC.RECONVERGENT B0 ;  /* 0x0000000000007941 */ /* 0x000fea0003800200 */
.L_x_35:
[----:B------:R-:W-:Y:S05]  /*2cc0*/  @P1 BRA `(.L_x_37) ;  /* 0x0000000000041947 */ /* 0x000fea0003800000 */
[----:B------:R-:W-:-:S04]  /*2cd0*/  DEPBAR.LE SB0, 0x1 ;  /* 0x000080400000791a */ /* 0x000fc80000000000 */
.L_x_37:
[----:B------:R-:W-:Y:S01]  /*2ce0*/  BAR.SYNC.DEFER_BLOCKING 0x8, 0x80 ;  /* 0x0202000000007b1d */ /* 0x000fe20000010000 */
[C---:B------:R-:W-:Y:S02]  /*2cf0*/  R2UR UR5, R35.reuse ;  /* 0x00000000230572ca */ /* 0x040fe400000e0000 */
[----:B------:R-:W-:Y:S02]  /*2d00*/  R2UR UR4, R35 ;  /* 0x00000000230472ca */ /* 0x000fe400000e0000 */
[----:B------:R-:W-:-:S04]  /*2d10*/  LOP3.LUT R36, R21, 0x1, RZ, 0xc0, !PT ;  /* 0x0000000115247812 */ /* 0x000fc800078ec0ff */
[----:B------:R-:W-:-:S05]  /*2d20*/  LOP3.LUT R21, R36, 0x1, RZ, 0x3c, !PT ;  /* 0x0000000124157812 */ /* 0x000fca00078e3cff */
[----:B-1----:R-:W1:Y:S01]  /*2d30*/  LDTM.x8 R12, tmem[UR5+0x40] ;  /* 0x00004005000c79ee */ /* 0x002e6200081c0000 */
[----:B------:R-:W-:Y:S01]  /*2d40*/  IMAD R39, R21, 0x4000, R32 ;  /* 0x0000400015277824 */ /* 0x000fe200078e0220 */
[----:B------:R-:W-:Y:S01]  /*2d50*/  NOP ;  /* 0x0000000000007918 */ /* 0x000fe20000000000 */
[----:B-1----:R-:W1:Y:S01]  /*2d60*/  LDTM.x8 R4, tmem[UR4+0x48] ;  /* 0x00004804000479ee */ /* 0x002e6200081c0000 */
[----:B------:R-:W-:Y:S02]  /*2d70*/  F2FP.BF16.F32.PACK_AB R12, R13, R12 ;  /* 0x0000000c0d0c723e */ /* 0x000fe400000010ff */
[----:B------:R-:W-:Y:S02]  /*2d80*/  F2FP.BF16.F32.PACK_AB R13, R15, R14 ;  /* 0x0000000e0f0d723e */ /* 0x000fe400000010ff */
[----:B------:R-:W-:Y:S02]  /*2d90*/  F2FP.BF16.F32.PACK_AB R14, R17, R16 ;  /* 0x00000010110e723e */ /* 0x000fe400000010ff */
[----:B------:R-:W-:-:S02]  /*2da0*/  F2FP.BF16.F32.PACK_AB R15, R19, R18 ;  /* 0x00000012130f723e */ /* 0x000fc400000010ff */
[CC--:B------:R-:W-:Y:S02]  /*2db0*/  IADD3 R16, PT, PT, R0.reuse, R39.reuse, R31 ;  /* 0x0000002700107210 */ /* 0x0c0fe40007ffe01f */
[----:B-1----:R-:W-:Y:S02]  /*2dc0*/  F2FP.BF16.F32.PACK_AB R4, R5, R4 ;  /* 0x000000040504723e */ /* 0x002fe400000010ff */
[----:B------:R-:W-:Y:S01]  /*2dd0*/  F2FP.BF16.F32.PACK_AB R5, R7, R6 ;  /* 0x000000060705723e */ /* 0x000fe200000010ff */
[----:B------:R1:W-:Y:S01]  /*2de0*/  STS.128 [R16], R12 ;  /* 0x0000000c10007388 */ /* 0x0003e20000000c00 */
[----:B------:R-:W-:Y:S01]  /*2df0*/  F2FP.BF16.F32.PACK_AB R6, R9, R8 ;  /* 0x000000080906723e */ /* 0x000fe200000010ff */
[----:B------:R-:W-:Y:S01]  /*2e00*/  NOP ;  /* 0x0000000000007918 */ /* 0x000fe20000000000 */
[----:B------:R-:W-:Y:S02]  /*2e10*/  F2FP.BF16.F32.PACK_AB R7, R11, R10 ;  /* 0x0000000a0b07723e */ /* 0x000fe400000010ff */
[----:B------:R-:W-:-:S05]  /*2e20*/  IADD3 R8, PT, PT, R0, R39, R30 ;  /* 0x0000002700087210 */ /* 0x000fca0007ffe01e */
[----:B------:R2:W-:Y:S01]  /*2e30*/  STS.128 [R8], R4 ;  /* 0x0000000408007388 */ /* 0x0005e20000000c00 */
[----:B-1----:R-:W2:Y:S01]  /*2e40*/  LDTM.x8 R12, tmem[UR5+0x50] ;  /* 0x00005005000c79ee */ /* 0x002ea200081c0000 */
[----:B------:R-:W-:Y:S01]  /*2e50*/  NOP ;  /* 0x0000000000007918 */ /* 0x000fe20000000000 */
[----:B--2---:R-:W1:Y:S01]  /*2e60*/  LDTM.x8 R4, tmem[UR4+0x58] ;  /* 0x00005804000479ee */ /* 0x004e6200081c0000 */
        /* <DEDUP_REMOVED lines=36> */
[----:B-1----:R-:W-:Y:S02]  /*30b0*/  F2FP.BF16.F32.PACK_AB R4, R5, R4 ;  /* 0x000000040504723e */ /* 0x002fe400000010ff */
[----:B------:R-:W-:Y:S02]  /*30c0*/  F2FP.BF16.F32.PACK_AB R5, R7, R6 ;  /* 0x000000060705723e */ /* 0x000fe400000010ff */
[----:B------:R-:W-:Y:S02]  /*30d0*/  F2FP.BF16.F32.PACK_AB R6, R9, R8 ;  /* 0x000000080906723e */ /* 0x000fe400000010ff */
[CC--:B------:R-:W-:Y:S02]  /*30e0*/  IADD3 R8, PT, PT, R0.reuse, R39.reuse, R25 ;  /* 0x0000002700087210 */ /* 0x0c0fe40007ffe019 */
[----:B------:R-:W-:Y:S02]  /*30f0*/  F2FP.BF16.F32.PACK_AB R7, R11, R10 ;  /* 0x0000000a0b07723e */ /* 0x000fe400000010ff */
[----:B------:R-:W-:Y:S01]  /*3100*/  IADD3 R39, PT, PT, R0, R39, R24 ;  /* 0x0000002700277210 */ /* 0x000fe20007ffe018 */
[----:B------:R1:W-:Y:S01]  /*3110*/  STS.128 [R8], R40 ;  /* 0x0000002808007388 */ /* 0x0003e20000000c00 */
[----:B------:R-:W-:-:S03]  /*3120*/  NOP ;  /* 0x0000000000007918 */ /* 0x000fc60000000000 */
[----:B------:R1:W-:Y:S01]  /*3130*/  STS.128 [R39], R4 ;  /* 0x0000000427007388 */ /* 0x0003e20000000c00 */
[----:B------:R2:W-:Y:S06]  /*3140*/  MEMBAR.ALL.CTA ;  /* 0x0000000000007992 */ /* 0x0005ec0000008000 */
[----:B--2---:R-:W2:Y:S02]  /*3150*/  FENCE.VIEW.ASYNC.S ;  /* 0x00000000000073c6 */ /* 0x004ea40000000000 */
        /* <DEDUP_REMOVED lines=11> */
[----:B--2---:R-:W-:Y:S02]  /*3210*/  UIADD3 UR8, UP0, UPT, UR8, 0x240, URZ ;  /* 0x0000024008087890 */ /* 0x004fe4000ff1e0ff */
[----:B------:R-:W-:Y:S02]  /*3220*/  UIADD3 UR5, UPT, UPT, UR5, 0x40, URZ ;  /* 0x0000004005057890 */ /* 0x000fe4000fffe0ff */
[----:B------:R-:W-:-:S09]  /*3230*/  UIADD3.X UR9, UPT, UPT, URZ, UR9, URZ, UP0, !UPT ;  /* 0x00000009ff097290 */ /* 0x000fd200087fe4ff */
[----:B------:R2:W-:Y:S02]  /*3240*/  UTMASTG.2D [UR4], [UR8] ;  /* 0x00000004080073b5 */ /* 0x0005e40008008000 */
[----:B--2---:R0:W-:Y:S02]  /*3250*/  UTMACMDFLUSH ;  /* 0x00000000000079b7 */ /* 0x0041e40000000000 */
.L_x_40:
[----:B------:R-:W-:Y:S05]  /*3260*/  BSYNC.RECONVERGENT B0 ;  /* 0x0000000000007941 */ /* 0x000fea0003800200 */
.L_x_39:
[----:B------:R-:W-:-:S04]  /*3270*/  DEPBAR.LE SB0, 0x1 ;  /* 0x000080400000791a */ /* 0x000fc80000000000 */
.L_x_38:
[----:B------:R-:W-:Y:S01]  /*3280*/  BAR.SYNC.DEFER_BLOCKING 0x8, 0x80 ;  /* 0x0202000000007b1d */ /* 0x000fe20000010000 */
[C---:B------:R-:W-:Y:S01]  /*3290*/  R2UR UR5, R35.reuse ;  /* 0x00000000230572ca */ /* 0x040fe200000e0000 */
[----:B-1----:R-:W-:Y:S01]  /*32a0*/  IMAD R39, R36, 0x4000, R32 ;  /* 0x0000400024277824 */ /* 0x002fe200078e0220 */
[----:B------:R-:W-:Y:S01]  /*32b0*/  R2UR UR4, R35 ;  /* 0x00000000230472ca */ /* 0x000fe200000e0000 */
[----:B------:R-:W-:-:S05]  /*32c0*/  VIADD R2, R2, 0x31870 ;  /* 0x0003187002027836 */ /* 0x000fca0000000000 */
[----:B------:R-:W-:-:S05]  /*32d0*/  PRMT R2, RZ, 0x654, R2 ;  /* 0x00000654ff027816 */ /* 0x000fca0000000002 */
[----:B------:R-:W1:Y:S01]  /*32e0*/  LDTM.x8 R12, tmem[UR5+0x80] ;  /* 0x00008005000c79ee */ /* 0x000e6200081c0000 */
[----:B------:R-:W-:Y:S01]  /*32f0*/  NOP ;  /* 0x0000000000007918 */ /* 0x000fe20000000000 */
[----:B-1----:R-:W1:Y:S01]  /*3300*/  LDTM.x8 R4, tmem[UR4+0x88] ;  /* 0x00008804000479ee */ /* 0x002e6200081c0000 */
[----:B------:R-:W-:Y:S02]  /*3310*/  F2FP.BF16.F32.PACK_AB R12, R13, R12 ;  /* 0x0000000c0d0c723e */ /* 0x000fe400000010ff */
[----:B------:R-:W-:Y:S02]  /*3320*/  F2FP.BF16.F32.PACK_AB R13, R15, R14 ;  /* 0x0000000e0f0d723e */ /* 0x000fe400000010ff */
[----:B------:R-:W-:Y:S02]  /*3330*/  F2FP.BF16.F32.PACK_AB R14, R17, R16 ;  /* 0x00000010110e723e */ /* 0x000fe400000010ff */
[----:B------:R-:W-:Y:S02]  /*3340*/  F2FP.BF16.F32.PACK_AB R15, R19, R18 ;  /* 0x00000012130f723e */ /* 0x000fe400000010ff */
[----:B------:R-:W-:-:S02]  /*3350*/  IADD3 R16, PT, PT, R0, R39, R31 ;  /* 0x0000002700107210 */ /* 0x000fc40007ffe01f */
        /* <DEDUP_REMOVED lines=56> */
[----:B------:R-:W-:Y:S01]  /*36e0*/  NOP ;  /* 0x0000000000007918 */ /* 0x000fe20000000000 */
[----:B------:R1:W-:Y:S01]  /*36f0*/  SYNCS.ARRIVE.TRANS64.RED.A1T0 RZ, [R2+URZ], RZ ;  /* 0x000000ff02ff79a7 */ /* 0x0003e200081004ff */
        /* <DEDUP_REMOVED lines=18> */
.L_x_42:
[----:B------:R-:W-:Y:S05]  /*3820*/  BSYNC.RECONVERGENT B0 ;  /* 0x0000000000007941 */ /* 0x000fea0003800200 */
.L_x_41:
[----:B------:R-:W-:Y:S02]  /*3830*/  IADD3 R23, PT, PT, R23, 0x8a, RZ ;  /* 0x0000008a17177810 */ /* 0x000fe40007ffe0ff */
[----:B------:R-:W-:Y:S01]  /*3840*/  IADD3 R33, PT, PT, R33, 0x8a, RZ ;  /* 0x0000008a21217810 */ /* 0x000fe20007ffe0ff */
[----:B------:R-:W-:Y:S06]  /*3850*/  @P0 BRA `(.L_x_43) ;  /* 0xffffffe800f00947 */ /* 0x000fec000383ffff */
.L_x_32:
[----:B------:R-:W-:-:S13]  /*3860*/  ISETP.NE.AND P0, PT, R3, 0x3, PT ;  /* 0x000000030300780c */ /* 0x000fda0003f05270 */
[----:B------:R-:W-:Y:S05]  /*3870*/  @P0 EXIT ;  /* 0x000000000000094d */ /* 0x000fea0003800000 */
[----:B------:R-:W-:Y:S05]  /*3880*/  WARPSYNC.ALL ;  /* 0x0000000000007948 */ /* 0x000fea0003800000 */
[----:B------:R-:W-:Y:S01]  /*3890*/  NOP ;  /* 0x0000000000007918 */ /* 0x000fe20000000000 */
[----:B------:R-:W2:Y:S01]  /*38a0*/  S2UR UR5, SR_CgaCtaId ;  /* 0x00000000000579c3 */ /* 0x000ea20000008800 */
[----:B------:R-:W-:Y:S02]  /*38b0*/  UMOV UR4, 0x50 ;  /* 0x0000005000047882 */ /* 0x000fe40000000000 */
[----:B--2---:R-:W-:-:S09]  /*38c0*/  ULEA UR5, UR5, UR4, 0x18 ;  /* 0x0000000405057291 */ /* 0x004fd2000f8ec0ff */
[----:B-1----:R-:W1:Y:S02]  /*38d0*/  LDS R2, [UR5] ;  /* 0x00000005ff027984 */ /* 0x002e640008000800 */
[----:B-1----:R-:W-:-:S04]  /*38e0*/  LOP3.LUT R0, R2, 0xffff, RZ, 0xc0, !PT ;  /* 0x0000ffff02007812 */ /* 0x002fc800078ec0ff */
[----:B------:R-:W-:-:S13]  /*38f0*/  ISETP.NE.AND P0, PT, R0, 0xffff, PT ;  /* 0x0000ffff0000780c */ /* 0x000fda0003f05270 */
[----:B------:R-:W-:Y:S05]  /*3900*/  @P0 BRA `(.L_x_44) ;  /* 0x0000000000480947 */ /* 0x000fea0003800000 */
[----:B------:R-:W-:-:S04]  /*3910*/  SHF.R.U32.HI R0, RZ, 0x10, R2 ;  /* 0x00000010ff007819 */ /* 0x000fc80000011602 */
[----:B------:R-:W-:-:S04]  /*3920*/  LOP3.LUT R0, R0, 0x1, RZ, 0xc0, !PT ;  /* 0x0000000100007812 */ /* 0x000fc800078ec0ff */
[----:B------:R-:W-:-:S13]  /*3930*/  ISETP.NE.AND P0, PT, R0, 0x1, PT ;  /* 0x000000010000780c */ /* 0x000fda0003f05270 */
[----:B------:R-:W-:Y:S05]  /*3940*/  @P0 BRA `(.L_x_45) ;  /* 0x00000000002c0947 */ /* 0x000fea0003800000 */
[----:B------:R-:W1:Y:S01]  /*3950*/  S2R R0, SR_LANEID ;  /* 0x0000000000007919 */ /* 0x000e620000000000 */
[----:B------:R-:W-:Y:S01]  /*3960*/  IMAD.MOV.U32 R2, RZ, RZ, -0x20000 ;  /* 0xfffe0000ff027424 */ /* 0x000fe200078e00ff */
[----:B------:R-:W-:Y:S02]  /*3970*/  VOTEU.ANY UR6, UPT, PT ;  /* 0x0000000000067886 */ /* 0x000fe400038e0100 */
[----:B------:R-:W-:Y:S01]  /*3980*/  UFLO.U32 UR6, UR6 ;  /* 0x00000006000672bd */ /* 0x000fe200080e0000 */
[----:B------:R-:W2:Y:S05]  /*3990*/  REDUX UR4, R2 ;  /* 0x00000000020473c4 */ /* 0x000eaa0000000000 */
[----:B-1----:R-:W-:-:S02]  /*39a0*/  ISETP.EQ.U32.AND P0, PT, R0, UR6, PT ;  /* 0x0000000600007c0c */ /* 0x002fc4000bf02070 */
[----:B--2---:R-:W-:Y:S01]  /*39b0*/  MOV R0, UR4 ;  /* 0x0000000400007c02 */ /* 0x004fe20008000f00 */
[----:B------:R-:W-:-:S05]  /*39c0*/  UMOV UR4, 0xfffe0000 ;  /* 0xfffe000000047882 */ /* 0x000fca0000000000 */
[----:B------:R1:W-:Y:S05]  /*39d0*/  UTCATOMSWS.AND URZ, UR4 ;  /* 0x0000000400ff79e3 */ /* 0x0003ea0008000000 */
[----:B------:R1:W-:Y:S01]  /*39e0*/  @P0 ATOMS.AND RZ, [UR5], R0 ;  /* 0x00000000ffff098c */ /* 0x0003e2000a800005 */
[----:B------:R-:W-:Y:S05]  /*39f0*/  BRA `(.L_x_46) ;  /* 0x0000000000147947 */ /* 0x000fea0003800000 */
.L_x_45:
[----:B------:R-:W-:Y:S02]  /*3a00*/  MOV R2, 0x3a20 ;  /* 0x00003a2000027802 */ /* 0x000fe40000000f00 */
[----:B------:R-:W-:Y:S05]  /*3a10*/  CALL.REL.NOINC `($__internal_0_$__cuda_sm10x_tcgen05_guardrail_trap_col_being_dealloced_not_returned_by_alloc) ;  /* 0x0000000400047944 */ /* 0x000fea0003c00000 */
[----:B------:R-:W-:Y:S05]  /*3a20*/  BRA `(.L_x_46) ;  /* 0x0000000000087947 */ /* 0x000fea0003800000 */
.L_x_44:
[----:B------:R-:W-:Y:S02]  /*3a30*/  MOV R2, 0x3a50 ;  /* 0x00003a5000027802 */ /* 0x000fe40000000f00 */
[----:B------:R-:W-:Y:S05]  /*3a40*/  CALL.REL.NOINC `($__internal_2_$__cuda_sm10x_tcgen05_guardrail_trap_unallocated_columns_being_dealloced) ;  /* 0x0000000400107944 */ /* 0x000fea0003c00000 */
.L_x_46:
[----:B------:R-:W-:Y:S01]  /*3a50*/  NOP ;  /* 0x0000000000007918 */ /* 0x000fe20000000000 */
[----:B-1----:R-:W-:Y:S05]  /*3a60*/  EXIT ;  /* 0x000000000000794d */ /* 0x002fea0003800000 */
.L_x_14:
[----:B------:R-:W-:-:S07]  /*3a70*/  MOV R5, R4 ;  /* 0x0000000400057202 */ /* 0x000fce0000000f00 */
.L_x_47:
[----:B-1----:R1:W2:Y:S02]  /*3a80*/  SYNCS.PHASECHK.TRANS64.TRYWAIT P0, [R2+URZ+0x31800], R5 ;  /* 0x03180005020075a7 */ /* 0x0022a400080011ff */
[----:B--2---:R-:W-:Y:S05]  /*3a90*/  @!P0 NANOSLEEP.SYNCS 0x989680 ;  /* 0x009896800000895d */ /* 0x004fea0003900000 */
[----:B------:R-:W2:Y:S02]  /*3aa0*/  @!P0 SYNCS.PHASECHK.TRANS64 P0, [R2+URZ+0x31800], R5 ;  /* 0x03180005020085a7 */ /* 0x000ea400080010ff */
[----:B--2---:R-:W-:Y:S05]  /*3ab0*/  @!P0 BRA `(.L_x_47) ;  /* 0xfffffffc00f08947 */ /* 0x004fea000383ffff */
[----:B------:R-:W-:Y:S05]  /*3ac0*/  BRA `(.L_x_48) ;  /* 0xffffffcc00dc7947 */ /* 0x000fea000383ffff */
.L_x_18:
[----:B------:R-:W-:Y:S02]  /*3ad0*/  MOV R8, UR10 ;  /* 0x0000000a00087c02 */ /* 0x000fe40008000f00 */
[----:B------:R-:W-:Y:S02]  /*3ae0*/  MOV R9, UR10 ;  /* 0x0000000a00097c02 */ /* 0x000fe40008000f00 */
[----:B------:R-:W-:-:S07]  /*3af0*/  MOV R0, UR9 ;  /* 0x0000000900007c02 */ /* 0x000fce0008000f00 */
.L_x_49:
[----:B-1----:R1:W2:Y:S02]  /*3b00*/  SYNCS.PHASECHK.TRANS64.TRYWAIT P0, [R0+URZ+0x31870], R9 ;  /* 0x03187009000075a7 */ /* 0x0022a400080011ff */
[----:B--2---:R-:W-:Y:S05]  /*3b10*/  @!P0 NANOSLEEP.SYNCS 0x989680 ;  /* 0x009896800000895d */ /* 0x004fea0003900000 */
[----:B------:R-:W2:Y:S02]  /*3b20*/  @!P0 SYNCS.PHASECHK.TRANS64 P0, [R0+URZ+0x31870], R9 ;  /* 0x03187009000085a7 */ /* 0x000ea400080010ff */
[----:B--2---:R-:W-:Y:S05]  /*3b30*/  @!P0 BRA `(.L_x_49) ;  /* 0xfffffffc00f08947 */ /* 0x004fea000383ffff */
[----:B------:R-:W-:Y:S05]  /*3b40*/  BRA `(.L_x_50) ;  /* 0xffffffd400687947 */ /* 0x000fea000383ffff */
.L_x_19:
[----:B------:R-:W-:Y:S02]  /*3b50*/  MOV R2, UR10 ;  /* 0x0000000a00027c02 */ /* 0x000fe40008000f00 */
[----:B------:R-:W-:Y:S07]  /*3b60*/  MOV R8, R9 ;  /* 0x0000000900087202 */ /* 0x000fee0000000f00 */
.L_x_51:
[----:B-1----:R1:W2:Y:S02]  /*3b70*/  SYNCS.PHASECHK.TRANS64.TRYWAIT P0, [R2+URZ+0x31840], R9 ;  /* 0x03184009020075a7 */ /* 0x0022a400080011ff */
[----:B--2---:R-:W-:Y:S05]  /*3b80*/  @!P0 NANOSLEEP.SYNCS 0x989680 ;  /* 0x009896800000895d */ /* 0x004fea0003900000 */
[----:B------:R-:W2:Y:S02]  /*3b90*/  @!P0 SYNCS.PHASECHK.TRANS64 P0, [R2+URZ+0x31840], R9 ;  /* 0x03184009020085a7 */ /* 0x000ea400080010ff */
[----:B--2---:R-:W-:Y:S05]  /*3ba0*/  @!P0 BRA `(.L_x_51) ;  /* 0xfffffffc00f08947 */ /* 0x004fea000383ffff */
[----:B------:R-:W-:Y:S05]  /*3bb0*/  BRA `(.L_x_52) ;  /* 0xffffffd4006c7947 */ /* 0x000fea000383ffff */
.L_x_21:
[----:B------:R-:W-:Y:S02]  /*3bc0*/  MOV R2, UR13 ;  /* 0x0000000d00027c02 */ /* 0x000fe40008000f00 */
[----:B------:R-:W-:Y:S07]  /*3bd0*/  MOV R8, R9 ;  /* 0x0000000900087202 */ /* 0x000fee0000000f00 */
.L_x_53:
[----:B-1----:R1:W2:Y:S02]  /*3be0*/  SYNCS.PHASECHK.TRANS64.TRYWAIT P0, [R2+URZ+0x31840], R9 ;  /* 0x03184009020075a7 */ /* 0x0022a400080011ff */
[----:B--2---:R-:W-:Y:S05]  /*3bf0*/  @!P0 NANOSLEEP.SYNCS 0x989680 ;  /* 0x009896800000895d */ /* 0x004fea0003900000 */
[----:B------:R-:W2:Y:S02]  /*3c00*/  @!P0 SYNCS.PHASECHK.TRANS64 P0, [R2+URZ+0x31840], R9 ;  /* 0x03184009020085a7 */ /* 0x000ea400080010ff */
[----:B--2---:R-:W-:Y:S05]  /*3c10*/  @!P0 BRA `(.L_x_53) ;  /* 0xfffffffc00f08947 */ /* 0x004fea000383ffff */
[----:B------:R-:W-:Y:S05]  /*3c20*/  BRA `(.L_x_54) ;  /* 0xffffffd800447947 */ /* 0x000fea000383ffff */
.L_x_25:
[----:B------:R-:W-:-:S04]  /*3c30*/  SHF.L.U32 R4, R10, 0x1f, RZ ;  /* 0x0000001f0a047819 */ /* 0x000fc800000006ff */
[----:B------:R-:W-:-:S07]  /*3c40*/  MOV R5, R4 ;  /* 0x0000000400057202 */ /* 0x000fce0000000f00 */
.L_x_55:
[----:B-1----:R1:W2:Y:S02]  /*3c50*/  SYNCS.PHASECHK.TRANS64.TRYWAIT P0, [R2+URZ+0x31820], R5 ;  /* 0x03182005020075a7 */ /* 0x0022a400080011ff */
[----:B--2---:R-:W-:Y:S05]  /*3c60*/  @!P0 NANOSLEEP.SYNCS 0x989680 ;  /* 0x009896800000895d */ /* 0x004fea0003900000 */
[----:B------:R-:W2:Y:S02]  /*3c70*/  @!P0 SYNCS.PHASECHK.TRANS64 P0, [R2+URZ+0x31820], R5 ;  /* 0x03182005020085a7 */ /* 0x000ea400080010ff */
[----:B--2---:R-:W-:Y:S05]  /*3c80*/  @!P0 BRA `(.L_x_55) ;  /* 0xfffffffc00f08947 */ /* 0x004fea000383ffff */
[----:B------:R-:W-:Y:S05]  /*3c90*/  BRA `(.L_x_56) ;  /* 0xffffffdc00987947 */ /* 0x000fea000383ffff */
.L_x_26:
[----:B------:R-:W-:-:S07]  /*3ca0*/  MOV R5, R4 ;  /* 0x0000000400057202 */ /* 0x000fce0000000f00 */
.L_x_57:
[----:B-1----:R1:W2:Y:S02]  /*3cb0*/  SYNCS.PHASECHK.TRANS64.TRYWAIT P0, [R2+URZ+0x31828], R5 ;  /* 0x03182805020075a7 */ /* 0x0022a400080011ff */
[----:B--2---:R-:W-:Y:S05]  /*3cc0*/  @!P0 NANOSLEEP.SYNCS 0x989680 ;  /* 0x009896800000895d */ /* 0x004fea0003900000 */
[----:B------:R-:W2:Y:S02]  /*3cd0*/  @!P0 SYNCS.PHASECHK.TRANS64 P0, [R2+URZ+0x31828], R5 ;  /* 0x03182805020085a7 */ /* 0x000ea400080010ff */
[----:B--2---:R-:W-:Y:S05]  /*3ce0*/  @!P0 BRA `(.L_x_57) ;  /* 0xfffffffc00f08947 */ /* 0x004fea000383ffff */
[----:B------:R-:W-:Y:S05]  /*3cf0*/  BRA `(.L_x_58) ;  /* 0xffffffe000287947 */ /* 0x000fea000383ffff */
.L_x_27:
[----:B-1----:R-:W-:-:S07]  /*3d00*/  MOV R5, R4 ;  /* 0x0000000400057202 */ /* 0x002fce0000000f00 */
.L_x_59:
[----:B-1----:R1:W2:Y:S02]  /*3d10*/  SYNCS.PHASECHK.TRANS64.TRYWAIT P0, [R2+URZ+0x31830], R5 ;  /* 0x03183005020075a7 */ /* 0x0022a400080011ff */
[----:B--2---:R-:W-:Y:S05]  /*3d20*/  @!P0 NANOSLEEP.SYNCS 0x989680 ;  /* 0x009896800000895d */ /* 0x004fea0003900000 */
[----:B------:R-:W2:Y:S02]  /*3d30*/  @!P0 SYNCS.PHASECHK.TRANS64 P0, [R2+URZ+0x31830], R5 ;  /* 0x03183005020085a7 */ /* 0x000ea400080010ff */
[----:B--2---:R-:W-:Y:S05]  /*3d40*/  @!P0 BRA `(.L_x_59) ;  /* 0xfffffffc00f08947 */ /* 0x004fea000383ffff */
[----:B------:R-:W-:Y:S05]  /*3d50*/  BRA `(.L_x_60) ;  /* 0xffffffe000687947 */ /* 0x000fea000383ffff */
.L_x_28:
[-C--:B------:R-:W-:Y:S02]  /*3d60*/  MOV R20, R4.reuse ;  /* 0x0000000400147202 */ /* 0x080fe40000000f00 */
[----:B------:R-:W-:-:S07]  /*3d70*/  MOV R21, R4 ;  /* 0x0000000400157202 */ /* 0x000fce0000000f00 */
.L_x_61:
[----:B-1----:R1:W2:Y:S02]  /*3d80*/  SYNCS.PHASECHK.TRANS64.TRYWAIT P0, [R2+URZ+0x31838], R21 ;  /* 0x03183815020075a7 */ /* 0x0022a400080011ff */
[----:B--2---:R-:W-:Y:S05]  /*3d90*/  @!P0 NANOSLEEP.SYNCS 0x989680 ;  /* 0x009896800000895d */ /* 0x004fea0003900000 */
[----:B------:R-:W2:Y:S02]  /*3da0*/  @!P0 SYNCS.PHASECHK.TRANS64 P0, [R2+URZ+0x31838], R21 ;  /* 0x03183815020085a7 */ /* 0x000ea400080010ff */
[----:B--2---:R-:W-:Y:S05]  /*3db0*/  @!P0 BRA `(.L_x_61) ;  /* 0xfffffffc00f08947 */ /* 0x004fea000383ffff */
[----:B------:R-:W-:Y:S05]  /*3dc0*/  BRA `(.L_x_62) ;  /* 0xffffffe000a07947 */ /* 0x000fea000383ffff */
.L_x_33:
[----:B------:R-:W-:-:S07]  /*3dd0*/  MOV R5, R4 ;  /* 0x0000000400057202 */ /* 0x000fce0000000f00 */
.L_x_63:
[----:B-1----:R1:W2:Y:S02]  /*3de0*/  SYNCS.PHASECHK.TRANS64.TRYWAIT P1, [R2+URZ+0x31860], R5 ;  /* 0x03186005020075a7 */ /* 0x0022a400080211ff */
[----:B--2---:R-:W-:Y:S05]  /*3df0*/  @!P1 NANOSLEEP.SYNCS 0x989680 ;  /* 0x009896800000995d */ /* 0x004fea0003900000 */
[----:B------:R-:W2:Y:S02]  /*3e00*/  @!P1 SYNCS.PHASECHK.TRANS64 P1, [R2+URZ+0x31860], R5 ;  /* 0x03186005020095a7 */ /* 0x000ea400080210ff */
[----:B--2---:R-:W-:Y:S05]  /*3e10*/  @!P1 BRA `(.L_x_63) ;  /* 0xfffffffc00f09947 */ /* 0x004fea000383ffff */
[----:B------:R-:W-:Y:S05]  /*3e20*/  BRA `(.L_x_64) ;  /* 0xffffffe400ec7947 */ /* 0x000fea000383ffff */
        .weak           $__internal_0_$__cuda_sm10x_tcgen05_guardrail_trap_col_being_dealloced_not_returned_by_alloc
        .type           $__internal_0_$__cuda_sm10x_tcgen05_guardrail_trap_col_being_dealloced_not_returned_by_alloc,@function
        .size           $__internal_0_$__cuda_sm10x_tcgen05_guardrail_trap_col_being_dealloced_not_returned_by_alloc,($__internal_1_$__cuda_sm10x_tcgen05_guardrail_trap_phase_invalid_during_alloc - $__internal_0_$__cuda_sm10x_tcgen05_guardrail_trap_col_being_dealloced_not_returned_by_alloc)
$__internal_0_$__cuda_sm10x_tcgen05_guardrail_trap_col_being_dealloced_not_returned_by_alloc:
[----:B------:R-:W-:Y:S05]  /*3e30*/  BPT.TRAP 0x1 ;  /* 0x000000040000795c */ /* 0x000fea0000300000 */
[----:B------:R-:W-:-:S04]  /*3e40*/  HFMA2 R3, -RZ, RZ, 0, 0 ;  /* 0x00000000ff037431 */ /* 0x000fc800000001ff */
[----:B------:R-:W-:Y:S05]  /*3e50*/  RET.REL.NODEC R2 `(_ZN9deep_gemm24sm100_fp8_gemm_1d1d_implILN4cute4UMMA5MajorE0ELS3_0ELj0ELj4096ELj7168ELj128ELj192ELj128ELj1ELj128ELj128ELj128ELj4ELj128ELj128ELj1ELb0ELj138ELNS_8GemmTypeE0ELb0EN7cutlass10bfloat16_tENS_16EpilogueIdentityEEEvPijjj14CUtensorMap_stS9_S9_S9_S9_) ;  /* 0xffffffc002687950 */ /* 0x000fea0003c3ffff */
        .weak           $__internal_1_$__cuda_sm10x_tcgen05_guardrail_trap_phase_invalid_during_alloc
        .type           $__internal_1_$__cuda_sm10x_tcgen05_guardrail_trap_phase_invalid_during_alloc,@function
        .size           $__internal_1_$__cuda_sm10x_tcgen05_guardrail_trap_phase_invalid_during_alloc,($__internal_2_$__cuda_sm10x_tcgen05_guardrail_trap_unallocated_columns_being_dealloced - $__internal_1_$__cuda_sm10x_tcgen05_guardrail_trap_phase_invalid_during_alloc)
$__internal_1_$__cuda_sm10x_tcgen05_guardrail_trap_phase_invalid_during_alloc:
[----:B------:R-:W-:Y:S05]  /*3e60*/  BPT.TRAP 0x1 ;  /* 0x000000040000795c */ /* 0x000fea0000300000 */
[----:B------:R-:W-:-:S04]  /*3e70*/  MOV R5, 0x0 ;  /* 0x0000000000057802 */ /* 0x000fc80000000f00 */
[----:B------:R-:W-:Y:S05]  /*3e80*/  RET.REL.NODEC R4 `(_ZN9deep_gemm24sm100_fp8_gemm_1d1d_implILN4cute4UMMA5MajorE0ELS3_0ELj0ELj4096ELj7168ELj128ELj192ELj128ELj1ELj128ELj128ELj128ELj4ELj128ELj128ELj1ELb0ELj138ELNS_8GemmTypeE0ELb0EN7cutlass10bfloat16_tENS_16EpilogueIdentityEEEvPijjj14CUtensorMap_stS9_S9_S9_S9_) ;  /* 0xffffffc0045c7950 */ /* 0x000fea0003c3ffff */
        .weak           $__internal_2_$__cuda_sm10x_tcgen05_guardrail_trap_unallocated_columns_being_dealloced
        .type           $__internal_2_$__cuda_sm10x_tcgen05_guardrail_trap_unallocated_columns_being_dealloced,@function
        .size           $__internal_2_$__cuda_sm10x_tcgen05_guardrail_trap_unallocated_columns_being_dealloced,($__internal_3_$__cuda_sm20_div_u16 - $__internal_2_$__cuda_sm10x_tcgen05_guardrail_trap_unallocated_columns_being_dealloced)
$__internal_2_$__cuda_sm10x_tcgen05_guardrail_trap_unallocated_columns_being_dealloced:
[----:B------:R-:W-:Y:S05]  /*3e90*/  BPT.TRAP 0x1 ;  /* 0x000000040000795c */ /* 0x000fea0000300000 */
[----:B------:R-:W-:-:S04]  /*3ea0*/  HFMA2 R3, -RZ, RZ, 0, 0 ;  /* 0x00000000ff037431 */ /* 0x000fc800000001ff */
[----:B------:R-:W-:Y:S05]  /*3eb0*/  RET.REL.NODEC R2 `(_ZN9deep_gemm24sm100_fp8_gemm_1d1d_implILN4cute4UMMA5MajorE0ELS3_0ELj0ELj4096ELj7168ELj128ELj192ELj128ELj1ELj128ELj128ELj128ELj4ELj128ELj128ELj1ELb0ELj138ELNS_8GemmTypeE0ELb0EN7cutlass10bfloat16_tENS_16EpilogueIdentityEEEvPijjj14CUtensorMap_stS9_S9_S9_S9_) ;  /* 0xffffffc002507950 */ /* 0x000fea0003c3ffff */
        .weak           $__internal_3_$__cuda_sm20_div_u16
        .type           $__internal_3_$__cuda_sm20_div_u16,@function
        .size           $__internal_3_$__cuda_sm20_div_u16,(.L_x_69 - $__internal_3_$__cuda_sm20_div_u16)
$__internal_3_$__cuda_sm20_div_u16:
[----:B------:R-:W1:Y:S01]  /*3ec0*/  I2F.U16 R6, R7 ;  /* 0x0000000700067306 */ /* 0x000e620000101000 */
[----:B------:R-:W-:-:S07]  /*3ed0*/  IMAD.MOV.U32 R4, RZ, RZ, 0x4b800000 ;  /* 0x4b800000ff047424 */ /* 0x000fce00078e00ff */
[----:B------:R-:W-:Y:S01]  /*3ee0*/  I2F.U16.RZ R5, R5 ;  /* 0x0000000500057306 */ /* 0x000fe2000010d000 */
[C---:B-1----:R-:W-:Y:S02]  /*3ef0*/  FSETP.GEU.AND P1, PT, |R6|.reuse, 1.175494350822287508e-38, PT ;  /* 0x008000000600780b */ /* 0x042fe40003f2e200 */
[----:B------:R-:W-:Y:S02]  /*3f00*/  FSETP.GT.AND P3, PT, |R6|, 8.50705917302346158658e+37, PT ;  /* 0x7e8000000600780b */ /* 0x000fe40003f64200 */
[----:B------:R-:W-:Y:S02]  /*3f10*/  FSEL R4, R4, 1, !P1 ;  /* 0x3f80000004047808 */ /* 0x000fe40004800000 */
[----:B------:R-:W-:Y:S02]  /*3f20*/  ISETP.NE.U32.AND P1, PT, R7, RZ, PT ;  /* 0x000000ff0700720c */ /* 0x000fe40003f25070 */
[----:B------:R-:W-:-:S05]  /*3f30*/  FSEL R4, R4, 0.25, !P3 ;  /* 0x3e80000004047808 */ /* 0x000fca0005800000 */
[----:B------:R-:W-:-:S06]  /*3f40*/  FMUL R6, R6, R4 ;  /* 0x0000000406067220 */ /* 0x000fcc0000400000 */
[----:B------:R-:W1:Y:S02]  /*3f50*/  MUFU.RCP R6, R6 ;  /* 0x0000000600067308 */ /* 0x000e640000001000 */
[----:B-1----:R-:W-:-:S04]  /*3f60*/  FMUL R4, R4, R6 ;  /* 0x0000000604047220 */ /* 0x002fc80000400000 */
[----:B------:R-:W-:-:S04]  /*3f70*/  VIADD R4, R4, 0x2 ;  /* 0x0000000204047836 */ /* 0x000fc80000000000 */
[----:B------:R-:W-:Y:S01]  /*3f80*/  FMUL.RZ R4, R5, R4 ;  /* 0x0000000405047220 */ /* 0x000fe2000040c000 */
[----:B------:R-:W-:-:S03]  /*3f90*/  HFMA2 R5, -RZ, RZ, 0, 0 ;  /* 0x00000000ff057431 */ /* 0x000fc600000001ff */
[----:B------:R1:W2:Y:S02]  /*3fa0*/  F2I.U32.TRUNC.NTZ R41, R4 ;  /* 0x0000000400297305 */ /* 0x0002a4000020f000 */
[----:B-1----:R-:W-:Y:S01]  /*3fb0*/  IMAD.MOV.U32 R4, RZ, RZ, R2 ;  /* 0x000000ffff047224 */ /* 0x002fe200078e0002 */
[----:B--2---:R-:W-:Y:S02]  /*3fc0*/  LOP3.LUT R41, R41, 0xffff, RZ, 0xc0, !PT ;  /* 0x0000ffff29297812 */ /* 0x004fe400078ec0ff */
[----:B------:R-:W-:Y:S01]  /*3fd0*/  @!P1 MOV R41, 0xffffffff ;  /* 0xffffffff00299802 */ /* 0x000fe20000000f00 */
[----:B------:R-:W-:Y:S06]  /*3fe0*/  RET.REL.NODEC R4 `(_ZN9deep_gemm24sm100_fp8_gemm_1d1d_implILN4cute4UMMA5MajorE0ELS3_0ELj0ELj4096ELj7168ELj128ELj192ELj128ELj1ELj128ELj128ELj128ELj4ELj128ELj128ELj1ELb0ELj138ELNS_8GemmTypeE0ELb0EN7cutlass10bfloat16_tENS_16EpilogueIdentityEEEvPijjj14CUtensorMap_stS9_S9_S9_S9_) ;  /* 0xffffffc004047950 */ /* 0x000fec0003c3ffff */
.L_x_65:
[----:B------:R-:W-:-:S00]  /*3ff0*/  BRA `(.L_x_65) ;  /* 0xfffffffc00fc7947 */ /* 0x000fc0000383ffff */
[----:B------:R-:W-:-:S00]  /*4000*/  NOP ;  /* 0x0000000000007918 */ /* 0x000fc00000000000 */
[----:B------:R-:W-:-:S00]  /*4010*/  NOP ;  /* 0x0000000000007918 */ /* 0x000fc00000000000 */
[----:B------:R-:W-:-:S00]  /*4020*/  NOP ;  /* 0x0000000000007918 */ /* 0x000fc00000000000 */
[----:B------:R-:W-:-:S00]  /*4030*/  NOP ;  /* 0x0000000000007918 */ /* 0x000fc00000000000 */
[----:B------:R-:W-:-:S00]  /*4040*/  NOP ;  /* 0x0000000000007918 */ /* 0x000fc00000000000 */
[----:B------:R-:W-:-:S00]  /*4050*/  NOP ;  /* 0x0000000000007918 */ /* 0x000fc00000000000 */
[----:B------:R-:W-:-:S00]  /*4060*/  NOP ;  /* 0x0000000000007918 */ /* 0x000fc00000000000 */
[----:B------:R-:W-:-:S00]  /*4070*/  NOP ;  /* 0x0000000000007918 */ /* 0x000fc00000000000 */
.L_x_69:


//--------------------- .nv.shared._ZN9deep_gemm24sm100_fp8_gemm_1d1d_implILN4cute4UMMA5MajorE0ELS3_0ELj0ELj4096ELj7168ELj128ELj192ELj128ELj1ELj128ELj128ELj128ELj4ELj128ELj128ELj1ELb0ELj138ELNS_8GemmTypeE0ELb0EN7cutlass10bfloat16_tENS_16EpilogueIdentityEEEvPijjj14CUtensorMap_stS9_S9_S9_S9_ --------------------------
	.section	.nv.shared._ZN9deep_gemm24sm100_fp8_gemm_1d1d_implILN4cute4UMMA5MajorE0ELS3_0ELj0ELj4096ELj7168ELj128ELj192ELj128ELj1ELj128ELj128ELj128ELj4ELj128ELj128ELj1ELb0ELj138ELNS_8GemmTypeE0ELb0EN7cutlass10bfloat16_tENS_16EpilogueIdentityEEEvPijjj14CUtensorMap_stS9_S9_S9_S9_,"aw",@nobits
	.sectionflags	@""
	.align	1024
	.zero		1024


//--------------------- .nv.shared.reserved.0     --------------------------
	.section	.nv.shared.reserved.0,"aw",@nobits
	.align	8
	.weak		__nv_reservedSMEM_offset_0_alias
	.size		__nv_reservedSMEM_offset_0_alias, 0, 64
	.other		__nv_reservedSMEM_offset_0_alias,@"STO_CUDA_RESERVED_SHARED STV_DEFAULT"
__nv_reservedSMEM_offset_0_alias:
	.zero		0
.nv.shared.reserved.0:
	.zero		64
	.weak		__nv_reservedSMEM_allocation_phase
	.type		__nv_reservedSMEM_allocation_phase,@object
	.size		__nv_reservedSMEM_allocation_phase,(.L_0 - __nv_reservedSMEM_allocation_phase)
__nv_reservedSMEM_allocation_phase:
	.zero		1
.L_0:
	.zero		7
	.weak		__nv_reservedSMEM_devtool_atexit_pc
	.type		__nv_reservedSMEM_devtool_atexit_pc,@object
	.size		__nv_reservedSMEM_devtool_atexit_pc,(__nv_reservedSMEM_allocation_mask - __nv_reservedSMEM_devtool_atexit_pc)
__nv_reservedSMEM_devtool_atexit_pc:
	.zero		8
	.weak		__nv_reservedSMEM_allocation_mask
	.type		__nv_reservedSMEM_allocation_mask,@object
	.size		__nv_reservedSMEM_allocation_mask,(.L_2 - __nv_reservedSMEM_allocation_mask)
__nv_reservedSMEM_allocation_mask:
	.zero		4
.L_2:


//--------------------- .nv.global                --------------------------
	.section	.nv.global,"aw",@nobits
.nv.global:
	.type		_ZN47_INTERNAL_ab4b3c1e_9_kernel_cu_6e8979bd_28952374cute1_E,@object
	.size		_ZN47_INTERNAL_ab4b3c1e_9_kernel_cu_6e8979bd_28952374cute1_E,(_ZN47_INTERNAL_ab4b3c1e_9_kernel_cu_6e8979bd_28952374cuda3std3__45__cpo6cbeginE - _ZN47_INTERNAL_ab4b3c1e_9_kernel_cu_6e8979bd_28952374cute1_E)
_ZN47_INTERNAL_ab4b3c1e_9_kernel_cu_6e8979bd_28952374cute1_E:
	.zero		1
	.type		_ZN47_INTERNAL_ab4b3c1e_9_kernel_cu_6e8979bd_28952374cuda3std3__45__cpo6cbeginE,@object
	.size		_ZN47_INTERNAL_ab4b3c1e_9_kernel_cu_6e8979bd_28952374cuda3std3__45__cpo6cbeginE,(_ZN47_INTERNAL_ab4b3c1e_9_kernel_cu_6e8979bd_28952374cuda3std3__48in_placeE - _ZN47_INTERNAL_ab4b3c1e_9_kernel_cu_6e8979bd_28952374cuda3std3__45__cpo6cbeginE)
_ZN47_INTERNAL_ab4b3c1e_9_kernel_cu_6e8979bd_28952374cuda3std3__45__cpo6cbeginE:
	.zero		1
	.type		_ZN47_INTERNAL_ab4b3c1e_9_kernel_cu_6e8979bd_28952374cuda3std3__48in_placeE,@object
	.size		_ZN47_INTERNAL_ab4b3c1e_9_kernel_cu_6e8979bd_28952374cuda3std3__48in_placeE,(_ZN47_INTERNAL_ab4b3c1e_9_kernel_cu_6e8979bd_28952374cuda3std6ranges3__45__cpo9iter_moveE - _ZN47_INTERNAL_ab4b3c1e_9_kernel_cu_6e8979bd_28952374cuda3std3__48in_placeE)
_ZN47_INTERNAL_ab4b3c1e_9_kernel_cu_6e8979bd_28952374cuda3std3__48in_placeE:
	.zero		1
	.type		_ZN47_INTERNAL_ab4b3c1e_9_kernel_cu_6e8979bd_28952374cuda3std6ranges3__45__cpo9iter_moveE,@object
	.size		_ZN47_INTERNAL_ab4b3c1e_9_kernel_cu_6e8979bd_28952374cuda3std6ranges3__45__cpo9iter_moveE,(_ZN47_INTERNAL_ab4b3c1e_9_kernel_cu_6e8979bd_28952374cuda3std3__45__cpo5beginE - _ZN47_INTERNAL_ab4b3c1e_9_kernel_cu_6e8979bd_28952374cuda3std6ranges3__45__cpo9iter_moveE)
_ZN47_INTERNAL_ab4b3c1e_9_kernel_cu_6e8979bd_28952374cuda3std6ranges3__45__cpo9iter_moveE:
	.zero		1
	.type		_ZN47_INTERNAL_ab4b3c1e_9_kernel_cu_6e8979bd_28952374cuda3std3__45__cpo5beginE,@object
	.size		_ZN47_INTERNAL_ab4b3c1e_9_kernel_cu_6e8979bd_28952374cuda3std3__45__cpo5beginE,(_ZN47_INTERNAL_ab4b3c1e_9_kernel_cu_6e8979bd_28952374cuda3std3__449_GLOBAL__N__ab4b3c1e_9_kernel_cu_6e8979bd_28952376ignoreE - _ZN47_INTERNAL_ab4b3c1e_9_kernel_cu_6e8979bd_28952374cuda3std3__45__cpo5beginE)
_ZN47_INTERNAL_ab4b3c1e_9_kernel_cu_6e8979bd_28952374cuda3std3__45__cpo5beginE:
	.zero		1
	.type		_ZN47_INTERNAL_ab4b3c1e_9_kernel_cu_6e8979bd_28952374cuda3std3__449_GLOBAL__N__ab4b3c1e_9_kernel_cu_6e8979bd_28952376ignoreE,@object
	.size		_ZN47_INTERNAL_ab4b3c1e_9_kernel_cu_6e8979bd_28952374cuda3std3__449_GLOBAL__N__ab4b3c1e_9_kernel_cu_6e8979bd_28952376ignoreE,(_ZN47_INTERNAL_ab4b3c1e_9_kernel_cu_6e8979bd_28952374cute7productE - _ZN47_INTERNAL_ab4b3c1e_9_kernel_cu_6e8979bd_28952374cuda3std3__449_GLOBAL__N__ab4b3c1e_9_kernel_cu_6e8979bd_28952376ignoreE)
_ZN47_INTERNAL_ab4b3c1e_9_kernel_cu_6e8979bd_28952374cuda3std3__449_GLOBAL__N__ab4b3c1e_9_kernel_cu_6e8979bd_28952376ignoreE:
	.zero		1
	.type		_ZN47_INTERNAL_ab4b3c1e_9_kernel_cu_6e8979bd_28952374cute7productE,@object
	.size		_ZN47_INTERNAL_ab4b3c1e_9_kernel_cu_6e8979bd_28952374cute7productE,(_ZN47_INTERNAL_ab4b3c1e_9_kernel_cu_6e8979bd_28952374cuda3std3__45__cpo3endE - _ZN47_INTERNAL_ab4b3c1e_9_kernel_cu_6e8979bd_28952374cute7productE)
_ZN47_INTERNAL_ab4b3c1e_9_kernel_cu_6e8979bd_28952374cute7productE:
	.zero		1
	.type		_ZN47_INTERNAL_ab4b3c1e_9_kernel_cu_6e8979bd_28952374cuda3std3__45__cpo3endE,@object
	.size		_ZN47_INTERNAL_ab4b3c1e_9_kernel_cu_6e8979bd_28952374cuda3std3__45__cpo3endE,(_ZN47_INTERNAL_ab4b3c1e_9_kernel_cu_6e8979bd_28952374cuda3std3__419piecewise_constructE - _ZN47_INTERNAL_ab4b3c1e_9_kernel_cu_6e8979bd_28952374cuda3std3__45__cpo3endE)
_ZN47_INTERNAL_ab4b3c1e_9_kernel_cu_6e8979bd_28952374cuda3std3__45__cpo3endE:
	.zero		1
	.type		_ZN47_INTERNAL_ab4b3c1e_9_kernel_cu_6e8979bd_28952374cuda3std3__419piecewise_constructE,@object
	.size		_ZN47_INTERNAL_ab4b3c1e_9_kernel_cu_6e8979bd_28952374cuda3std3__419piecewise_constructE,(_ZN47_INTERNAL_ab4b3c1e_9_kernel_cu_6e8979bd_28952374cuda3std3__45__cpo4cendE - _ZN47_INTERNAL_ab4b3c1e_9_kernel_cu_6e8979bd_28952374cuda3std3__419piecewise_constructE)
_ZN47_INTERNAL_ab4b3c1e_9_kernel_cu_6e8979bd_28952374cuda3std3__419piecewise_constructE:
	.zero		1
	.type		_ZN47_INTERNAL_ab4b3c1e_9_kernel_cu_6e8979bd_28952374cuda3std3__45__cpo4cendE,@object
	.size		_ZN47_INTERNAL_ab4b3c1e_9_kernel_cu_6e8979bd_28952374cuda3std3__45__cpo4cendE,(_ZN47_INTERNAL_ab4b3c1e_9_kernel_cu_6e8979bd_28952374cuda3std6ranges3__45__cpo4swapE - _ZN47_INTERNAL_ab4b3c1e_9_kernel_cu_6e8979bd_28952374cuda3std3__45__cpo4cendE)
_ZN47_INTERNAL_ab4b3c1e_9_kernel_cu_6e8979bd_28952374cuda3std3__45__cpo4cendE:
	.zero		1
	.type		_ZN47_INTERNAL_ab4b3c1e_9_kernel_cu_6e8979bd_28952374cuda3std6ranges3__45__cpo4swapE,@object
	.size		_ZN47_INTERNAL_ab4b3c1e_9_kernel_cu_6e8979bd_28952374cuda3std6ranges3__45__cpo4swapE,(.L_10 - _ZN47_INTERNAL_ab4b3c1e_9_kernel_cu_6e8979bd_28952374cuda3std6ranges3__45__cpo4swapE)
_ZN47_INTERNAL_ab4b3c1e_9_kernel_cu_6e8979bd_28952374cuda3std6ranges3__45__cpo4swapE:
	.zero		1
.L_10:


//--------------------- .nv.constant0._ZN9deep_gemm24sm100_fp8_gemm_1d1d_implILN4cute4UMMA5MajorE0ELS3_0ELj0ELj4096ELj7168ELj128ELj192ELj128ELj1ELj128ELj128ELj128ELj4ELj128ELj128ELj1ELb0ELj138ELNS_8GemmTypeE0ELb0EN7cutlass10bfloat16_tENS_16EpilogueIdentityEEEvPijjj14CUtensorMap_stS9_S9_S9_S9_ --------------------------
	.section	.nv.constant0._ZN9deep_gemm24sm100_fp8_gemm_1d1d_implILN4cute4UMMA5MajorE0ELS3_0ELj0ELj4096ELj7168ELj128ELj192ELj128ELj1ELj128ELj128ELj128ELj4ELj128ELj128ELj1ELb0ELj138ELNS_8GemmTypeE0ELb0EN7cutlass10bfloat16_tENS_16EpilogueIdentityEEEvPijjj14CUtensorMap_stS9_S9_S9_S9_,"a",@progbits
	.sectionflags	@""
	.align	4
.nv.constant0._ZN9deep_gemm24sm100_fp8_gemm_1d1d_implILN4cute4UMMA5MajorE0ELS3_0ELj0ELj4096ELj7168ELj128ELj192ELj128ELj1ELj128ELj128ELj128ELj4ELj128ELj128ELj1ELb0ELj138ELNS_8GemmTypeE0ELb0EN7cutlass10bfloat16_tENS_16EpilogueIdentityEEEvPijjj14CUtensorMap_stS9_S9_S9_S9_:
	.zero		1600


//--------------------- SYMBOLS --------------------------

	.type		.nv.reservedSmem.offset0,@object
	.size		.nv.reservedSmem.offset0,0x4
	.type		.nv.reservedSmem.cap,@object
	.size		.nv.reservedSmem.cap,0x4
